def attn_fwd(
    Q,
    K,
    V,
    Out,
    Lse,
    sm_scale,
    stride_qz,
    stride_qh,
    stride_qm,
    stride_qk,
    stride_kz,
    stride_kh,
    stride_kn,
    stride_kk,
    stride_vz,
    stride_vh,
    stride_vn,
    stride_vk,
    stride_oz,
    stride_oh,
    stride_om,
    stride_ok,
    seqlen_q,
    seqlen_k,
    BLOCK_M: tl.constexpr,
    BLOCK_N: tl.constexpr,
    HEAD_DIM: tl.constexpr,
    CAUSAL: tl.constexpr,
):
    start_m = tl.program_id(0)
    off_hz = tl.program_id(1)
    q_off = off_hz * stride_qh
    k_off = off_hz * stride_kh
    v_off = off_hz * stride_vh
    offs_m = start_m * BLOCK_M + tl.arange(0, BLOCK_M)
    offs_d = tl.arange(0, HEAD_DIM)
    offs_n = tl.arange(0, BLOCK_N)
    q_ptrs = Q + q_off + offs_m[:, None] * stride_qm + offs_d[None, :] * stride_qk
    k_ptrs = K + k_off + offs_d[:, None] * stride_kk + offs_n[None, :] * stride_kn
    v_ptrs = V + v_off + offs_n[:, None] * stride_vn + offs_d[None, :] * stride_vk
    m_i = tl.full([BLOCK_M], float("-inf"), dtype=tl.float32)
    l_i = tl.zeros([BLOCK_M], dtype=tl.float32) + 1.0
    acc = tl.zeros([BLOCK_M, HEAD_DIM], dtype=tl.float32)
    q = tl.load(q_ptrs)
    acc, l_i, m_i = _attn_fwd_inner(
        acc,
        l_i,
        m_i,
        q,
        k_ptrs,
        v_ptrs,
        sm_scale,
        stride_kn,
        stride_vn,
        start_m,
        seqlen_k,
        BLOCK_M,
        BLOCK_N,
        HEAD_DIM,
        CAUSAL,
    )
    acc = acc / l_i[:, None]
    lse = m_i + tl.math.log2(l_i) / 1.4426950408889634
    o_ptrs = (
        Out
        + off_hz * stride_oh
        + offs_m[:, None] * stride_om
        + offs_d[None, :] * stride_ok
    )
    tl.store(o_ptrs, acc.to(Out.dtype.element_ty))
    tl.store(Lse + off_hz * seqlen_q + offs_m, lse)

# config = {"BLOCK_M": 128, "BLOCK_N": 64, "HEAD_DIM": 64, "arch": "sm_100", "causal": true, "dtype": "fp16", "num_stages": 4, "num_warps": 4}
# arch = sm_100


// ===== COMPILED SASS (sm_100a) =====

	.target	sm_100a

	.elftype	@"ET_EXEC"


//--------------------- .note.nv.tkinfo           --------------------------
	.section	.note.nv.tkinfo,"",@"SHT_NOTE"
	.sectionflags	@"SHF_NOTE_NV_TKINFO"
	.tkinfo
        /*0018*/ 	.word	0x00000081
        /*0030*/ 	.string	""
        /*0030*/ 	.string	"ptxas-blackwell"
        /*0030*/ 	.string	"Cuda compilation tools, release 12.9, V12.9.86"
        /*0030*/ 	.string	"Build cuda_12.9.r12.9/compiler.36037853_0"
        /*0030*/ 	.string	"-v  -suppress-debug-info  -lineinfo  -arch sm_100a "



//--------------------- .note.nv.cuver            --------------------------
	.section	.note.nv.cuver,"",@"SHT_NOTE"
	.sectionflags	@"SHF_NOTE_NV_CUVER"
        /*0018*/ 	.short	0x0001
        /*001a*/ 	.short	0x0064
        /*001c*/ 	.short	0x0001
        /*001e*/ 	.short	0x0000
        /*0020*/ 	.short	0x0001
        /*0022*/ 	.short	0x0000


//--------------------- .nv.info                  --------------------------
	.section	.nv.info,"",@"SHT_CUDA_INFO"
	.align	4


	//----- nvinfo : EIATTR_REGCOUNT
	.align		4
        /*0000*/ 	.byte	0x04, 0x2f
        /*0002*/ 	.short	(.L_5 - .L_4)
	.align		4
.L_4:
        /*0004*/ 	.word	index@(attn_fwd)
        /*0008*/ 	.word	0x000000ff


	//----- nvinfo : EIATTR_FRAME_SIZE
	.align		4
.L_5:
        /*000c*/ 	.byte	0x04, 0x11
        /*000e*/ 	.short	(.L_7 - .L_6)
	.align		4
.L_6:
        /*0010*/ 	.word	index@($__internal_2_$__cuda_sm10x_tcgen05_guardrail_trap_unallocated_columns_being_dealloced)
        /*0014*/ 	.word	0x00000018


	//----- nvinfo : EIATTR_FRAME_SIZE
	.align		4
.L_7:
        /*0018*/ 	.byte	0x04, 0x11
        /*001a*/ 	.short	(.L_9 - .L_8)
	.align		4
.L_8:
        /*001c*/ 	.word	index@($__internal_1_$__cuda_sm10x_tcgen05_guardrail_trap_phase_invalid_during_alloc)
        /*0020*/ 	.word	0x00000018


	//----- nvinfo : EIATTR_FRAME_SIZE
	.align		4
.L_9:
        /*0024*/ 	.byte	0x04, 0x11
        /*0026*/ 	.short	(.L_11 - .L_10)
	.align		4
.L_10:
        /*0028*/ 	.word	index@($__internal_0_$__cuda_sm10x_tcgen05_guardrail_trap_col_being_dealloced_not_returned_by_alloc)
        /*002c*/ 	.word	0x00000018


	//----- nvinfo : EIATTR_FRAME_SIZE
	.align		4
.L_11:
        /*0030*/ 	.byte	0x04, 0x11
        /*0032*/ 	.short	(.L_13 - .L_12)
	.align		4
.L_12:
        /*0034*/ 	.word	index@(attn_fwd)
        /*0038*/ 	.word	0x00000018


	//----- nvinfo : EIATTR_MIN_STACK_SIZE
	.align		4
.L_13:
        /*003c*/ 	.byte	0x04, 0x12
        /*003e*/ 	.short	(.L_15 - .L_14)
	.align		4
.L_14:
        /*0040*/ 	.word	index@(attn_fwd)
        /*0044*/ 	.word	0x00000018
.L_15:


//--------------------- .nv.info.attn_fwd         --------------------------
	.section	.nv.info.attn_fwd,"",@"SHT_CUDA_INFO"
	.sectionflags	@""
	.align	4


	//----- nvinfo : EIATTR_CUDA_API_VERSION
	.align		4
        /*0000*/ 	.byte	0x04, 0x37
        /*0002*/ 	.short	(.L_17 - .L_16)
.L_16:
        /*0004*/ 	.word	0x00000081


	//----- nvinfo : EIATTR_KPARAM_INFO
	.align		4
.L_17:
        /*0008*/ 	.byte	0x04, 0x17
        /*000a*/ 	.short	(.L_19 - .L_18)
.L_18:
        /*000c*/ 	.word	0x00000000
        /*0010*/ 	.short	0x0019
        /*0012*/ 	.short	0x0080
        /*0014*/ 	.byte	0x00, 0xf4, 0x21, 0x00


	//----- nvinfo : EIATTR_KPARAM_INFO
	.align		4
.L_19:
        /*0018*/ 	.byte	0x04, 0x17
        /*001a*/ 	.short	(.L_21 - .L_20)
.L_20:
        /*001c*/ 	.word	0x00000000
        /*0020*/ 	.short	0x0018
        /*0022*/ 	.short	0x0078
        /*0024*/ 	.byte	0x00, 0xf4, 0x21, 0x00


	//----- nvinfo : EIATTR_KPARAM_INFO
	.align		4
.L_21:
        /*0028*/ 	.byte	0x04, 0x17
        /*002a*/ 	.short	(.L_23 - .L_22)
.L_22:
        /*002c*/ 	.word	0x00000000
        /*0030*/ 	.short	0x0017
        /*0032*/ 	.short	0x0070
        /*0034*/ 	.byte	0x00, 0xf0, 0x11, 0x00


	//----- nvinfo : EIATTR_KPARAM_INFO
	.align		4
.L_23:
        /*0038*/ 	.byte	0x04, 0x17
        /*003a*/ 	.short	(.L_25 - .L_24)
.L_24:
        /*003c*/ 	.word	0x00000000
        /*0040*/ 	.short	0x0016
        /*0042*/ 	.short	0x006c
        /*0044*/ 	.byte	0x00, 0xf0, 0x11, 0x00


	//----- nvinfo : EIATTR_KPARAM_INFO
	.align		4
.L_25:
        /*0048*/ 	.byte	0x04, 0x17
        /*004a*/ 	.short	(.L_27 - .L_26)
.L_26:
        /*004c*/ 	.word	0x00000000
        /*0050*/ 	.short	0x0015
        /*0052*/ 	.short	0x0068
        /*0054*/ 	.byte	0x00, 0xf0, 0x11, 0x00


	//----- nvinfo : EIATTR_KPARAM_INFO
	.align		4
.L_27:
        /*0058*/ 	.byte	0x04, 0x17
        /*005a*/ 	.short	(.L_29 - .L_28)
.L_28:
        /*005c*/ 	.word	0x00000000
        /*0060*/ 	.short	0x0014
        /*0062*/ 	.short	0x0064
        /*0064*/ 	.byte	0x00, 0xf0, 0x11, 0x00


	//----- nvinfo : EIATTR_KPARAM_INFO
	.align		4
.L_29:
        /*0068*/ 	.byte	0x04, 0x17
        /*006a*/ 	.short	(.L_31 - .L_30)
.L_30:
        /*006c*/ 	.word	0x00000000
        /*0070*/ 	.short	0x0013
        /*0072*/ 	.short	0x0060
        /*0074*/ 	.byte	0x00, 0xf0, 0x11, 0x00


	//----- nvinfo : EIATTR_KPARAM_INFO
	.align		4
.L_31:
        /*0078*/ 	.byte	0x04, 0x17
        /*007a*/ 	.short	(.L_33 - .L_32)
.L_32:
        /*007c*/ 	.word	0x00000000
        /*0080*/ 	.short	0x0012
        /*0082*/ 	.short	0x005c
        /*0084*/ 	.byte	0x00, 0xf0, 0x11, 0x00


	//----- nvinfo : EIATTR_KPARAM_INFO
	.align		4
.L_33:
        /*0088*/ 	.byte	0x04, 0x17
        /*008a*/ 	.short	(.L_35 - .L_34)
.L_34:
        /*008c*/ 	.word	0x00000000
        /*0090*/ 	.short	0x0011
        /*0092*/ 	.short	0x0058
        /*0094*/ 	.byte	0x00, 0xf0, 0x11, 0x00


	//----- nvinfo : EIATTR_KPARAM_INFO
	.align		4
.L_35:
        /*0098*/ 	.byte	0x04, 0x17
        /*009a*/ 	.short	(.L_37 - .L_36)
.L_36:
        /*009c*/ 	.word	0x00000000
        /*00a0*/ 	.short	0x0010
        /*00a2*/ 	.short	0x0054
        /*00a4*/ 	.byte	0x00, 0xf0, 0x11, 0x00


	//----- nvinfo : EIATTR_KPARAM_INFO
	.align		4
.L_37:
        /*00a8*/ 	.byte	0x04, 0x17
        /*00aa*/ 	.short	(.L_39 - .L_38)
.L_38:
        /*00ac*/ 	.word	0x00000000
        /*00b0*/ 	.short	0x000f
        /*00b2*/ 	.short	0x0050
        /*00b4*/ 	.byte	0x00, 0xf0, 0x11, 0x00


	//----- nvinfo : EIATTR_KPARAM_INFO
	.align		4
.L_39:
        /*00b8*/ 	.byte	0x04, 0x17
        /*00ba*/ 	.short	(.L_41 - .L_40)
.L_40:
        /*00bc*/ 	.word	0x00000000
        /*00c0*/ 	.short	0x000e
        /*00c2*/ 	.short	0x004c
        /*00c4*/ 	.byte	0x00, 0xf0, 0x11, 0x00


	//----- nvinfo : EIATTR_KPARAM_INFO
	.align		4
.L_41:
        /*00c8*/ 	.byte	0x04, 0x17
        /*00ca*/ 	.short	(.L_43 - .L_42)
.L_42:
        /*00cc*/ 	.word	0x00000000
        /*00d0*/ 	.short	0x000d
        /*00d2*/ 	.short	0x0048
        /*00d4*/ 	.byte	0x00, 0xf0, 0x11, 0x00


	//----- nvinfo : EIATTR_KPARAM_INFO
	.align		4
.L_43:
        /*00d8*/ 	.byte	0x04, 0x17
        /*00da*/ 	.short	(.L_45 - .L_44)
.L_44:
        /*00dc*/ 	.word	0x00000000
        /*00e0*/ 	.short	0x000c
        /*00e2*/ 	.short	0x0044
        /*00e4*/ 	.byte	0x00, 0xf0, 0x11, 0x00


	//----- nvinfo : EIATTR_KPARAM_INFO
	.align		4
.L_45:
        /*00e8*/ 	.byte	0x04, 0x17
        /*00ea*/ 	.short	(.L_47 - .L_46)
.L_46:
        /*00ec*/ 	.word	0x00000000
        /*00f0*/ 	.short	0x000b
        /*00f2*/ 	.short	0x0040
        /*00f4*/ 	.byte	0x00, 0xf0, 0x11, 0x00


	//----- nvinfo : EIATTR_KPARAM_INFO
	.align		4
.L_47:
        /*00f8*/ 	.byte	0x04, 0x17
        /*00fa*/ 	.short	(.L_49 - .L_48)
.L_48:
        /*00fc*/ 	.word	0x00000000
        /*0100*/ 	.short	0x000a
        /*0102*/ 	.short	0x003c
        /*0104*/ 	.byte	0x00, 0xf0, 0x11, 0x00


	//----- nvinfo : EIATTR_KPARAM_INFO
	.align		4
.L_49:
        /*0108*/ 	.byte	0x04, 0x17
        /*010a*/ 	.short	(.L_51 - .L_50)
.L_50:
        /*010c*/ 	.word	0x00000000
        /*0110*/ 	.short	0x0009
        /*0112*/ 	.short	0x0038
        /*0114*/ 	.byte	0x00, 0xf0, 0x11, 0x00


	//----- nvinfo : EIATTR_KPARAM_INFO
	.align		4
.L_51:
        /*0118*/ 	.byte	0x04, 0x17
        /*011a*/ 	.short	(.L_53 - .L_52)
.L_52:
        /*011c*/ 	.word	0x00000000
        /*0120*/ 	.short	0x0008
        /*0122*/ 	.short	0x0034
        /*0124*/ 	.byte	0x00, 0xf0, 0x11, 0x00


	//----- nvinfo : EIATTR_KPARAM_INFO
	.align		4
.L_53:
        /*0128*/ 	.byte	0x04, 0x17
        /*012a*/ 	.short	(.L_55 - .L_54)
.L_54:
        /*012c*/ 	.word	0x00000000
        /*0130*/ 	.short	0x0007
        /*0132*/ 	.short	0x0030
        /*0134*/ 	.byte	0x00, 0xf0, 0x11, 0x00


	//----- nvinfo : EIATTR_KPARAM_INFO
	.align		4
.L_55:
        /*0138*/ 	.byte	0x04, 0x17
        /*013a*/ 	.short	(.L_57 - .L_56)
.L_56:
        /*013c*/ 	.word	0x00000000
        /*0140*/ 	.short	0x0006
        /*0142*/ 	.short	0x002c
        /*0144*/ 	.byte	0x00, 0xf0, 0x11, 0x00


	//----- nvinfo : EIATTR_KPARAM_INFO
	.align		4
.L_57:
        /*0148*/ 	.byte	0x04, 0x17
        /*014a*/ 	.short	(.L_59 - .L_58)
.L_58:
        /*014c*/ 	.word	0x00000000
        /*0150*/ 	.short	0x0005
        /*0152*/ 	.short	0x0028
        /*0154*/ 	.byte	0x00, 0xf0, 0x11, 0x00


	//----- nvinfo : EIATTR_KPARAM_INFO
	.align		4
.L_59:
        /*0158*/ 	.byte	0x04, 0x17
        /*015a*/ 	.short	(.L_61 - .L_60)
.L_60:
        /*015c*/ 	.word	0x00000000
        /*0160*/ 	.short	0x0004
        /*0162*/ 	.short	0x0020
        /*0164*/ 	.byte	0x00, 0xf4, 0x21, 0x00


	//----- nvinfo : EIATTR_KPARAM_INFO
	.align		4
.L_61:
        /*0168*/ 	.byte	0x04, 0x17
        /*016a*/ 	.short	(.L_63 - .L_62)
.L_62:
        /*016c*/ 	.word	0x00000000
        /*0170*/ 	.short	0x0003
        /*0172*/ 	.short	0x0018
        /*0174*/ 	.byte	0x00, 0xf4, 0x21, 0x00


	//----- nvinfo : EIATTR_KPARAM_INFO
	.align		4
.L_63:
        /*0178*/ 	.byte	0x04, 0x17
        /*017a*/ 	.short	(.L_65 - .L_64)
.L_64:
        /*017c*/ 	.word	0x00000000
        /*0180*/ 	.short	0x0002
        /*0182*/ 	.short	0x0010
        /*0184*/ 	.byte	0x00, 0xf4, 0x21, 0x00


	//----- nvinfo : EIATTR_KPARAM_INFO
	.align		4
.L_65:
        /*0188*/ 	.byte	0x04, 0x17
        /*018a*/ 	.short	(.L_67 - .L_66)
.L_66:
        /*018c*/ 	.word	0x00000000
        /*0190*/ 	.short	0x0001
        /*0192*/ 	.short	0x0008
        /*0194*/ 	.byte	0x00, 0xf4, 0x21, 0x00


	//----- nvinfo : EIATTR_KPARAM_INFO
	.align		4
.L_67:
        /*0198*/ 	.byte	0x04, 0x17
        /*019a*/ 	.short	(.L_69 - .L_68)
.L_68:
        /*019c*/ 	.word	0x00000000
        /*01a0*/ 	.short	0x0000
        /*01a2*/ 	.short	0x0000
        /*01a4*/ 	.byte	0x00, 0xf4, 0x21, 0x00


	//----- nvinfo : EIATTR_AT_ENTRY_FRAGMENTS
	.align		4
.L_69:
        /*01a8*/ 	.byte	0x04, 0x4f
        /*01aa*/ 	.short	(.L_71 - .L_70)


	//   ....[0]....
.L_70:
        /*01ac*/ 	.word	0x00000004


	//----- nvinfo : EIATTR_RESERVED_SMEM_USED
	.align		4
.L_71:
        /*01b0*/ 	.byte	0x01, 0x41
	.zero		2


	//----- nvinfo : EIATTR_SPARSE_MMA_MASK
	.align		4
        /*01b4*/ 	.byte	0x03, 0x50
        /*01b6*/ 	.short	0x0000


	//----- nvinfo : EIATTR_TCGEN05_1CTA_USED
	.align		4
        /*01b8*/ 	.byte	0x01, 0x51
	.zero		2


	//----- nvinfo : EIATTR_MAXREG_COUNT
	.align		4
        /*01bc*/ 	.byte	0x03, 0x1b
        /*01be*/ 	.short	0x00ff


	//----- nvinfo : EIATTR_NUM_BARRIERS
	.align		4
        /*01c0*/ 	.byte	0x02, 0x4c
        /*01c2*/ 	.byte	0x01
	.zero		1


	//----- nvinfo : EIATTR_ANNOTATIONS
	.align		4
        /*01c4*/ 	.byte	0x04, 0x55
        /*01c6*/ 	.short	(.L_73 - .L_72)


	//   ....[0]....
.L_72:
        /*01c8*/ 	.word	0x00000001
        /*01cc*/ 	.byte	0x00, 0x1b, 0x00, 0x00, 0x01, 0x00, 0x00, 0x00, 0x30, 0x1b, 0x00, 0x00, 0x01, 0x00, 0x00, 0x00
        /*01dc*/ 	.byte	0x60, 0x1b, 0x00, 0x00, 0x01, 0x00, 0x00, 0x00, 0xa0, 0x65, 0x00, 0x00, 0x01, 0x00, 0x00, 0x00
        /*01ec*/ 	.byte	0xb0, 0x65, 0x00, 0x00, 0x01, 0x00, 0x00, 0x00, 0xe0, 0x65, 0x00, 0x00


	//----- nvinfo : EIATTR_INT_WARP_WIDE_INSTR_OFFSETS
	.align		4
.L_73:
        /*01f8*/ 	.byte	0x04, 0x31
        /*01fa*/ 	.short	(.L_75 - .L_74)


	//   ....[0]....
.L_74:
        /*01fc*/ 	.word	0x00001fa0


	//   ....[1]....
        /*0200*/ 	.word	0x00001fb0


	//   ....[2]....
        /*0204*/ 	.word	0x000028b0


	//   ....[3]....
        /*0208*/ 	.word	0x00002930


	//   ....[4]....
        /*020c*/ 	.word	0x00007380


	//   ....[5]....
        /*0210*/ 	.word	0x0000e530


	//   ....[6]....
        /*0214*/ 	.word	0x0000e580


	//----- nvinfo : EIATTR_COOP_GROUP_MASK_REGIDS
	.align		4
.L_75:
        /*0218*/ 	.byte	0x04, 0x29
        /*021a*/ 	.short	(.L_77 - .L_76)


	//   ....[0]....
.L_76:
        /*021c*/ 	.word	0xffffffff


	//   ....[1]....
        /*0220*/ 	.word	0xffffffff


	//   ....[2]....
        /*0224*/ 	.word	0xffffffff


	//   ....[3]....
        /*0228*/ 	.word	0xffffffff


	//----- nvinfo : EIATTR_COOP_GROUP_INSTR_OFFSETS
	.align		4
.L_77:
        /*022c*/ 	.byte	0x04, 0x28
        /*022e*/ 	.short	(.L_79 - .L_78)


	//   ....[0]....
.L_78:
        /*0230*/ 	.word	0x00000070


	//   ....[1]....
        /*0234*/ 	.word	0x00000330


	//   ....[2]....
        /*0238*/ 	.word	0x0000e3c0


	//   ....[3]....
        /*023c*/ 	.word	0x0000e630


	//----- nvinfo : EIATTR_VRC_CTA_INIT_COUNT
	.align		4
.L_79:
        /*0240*/ 	.byte	0x02, 0x4a
        /*0242*/ 	.byte	0x80
	.zero		1


	//----- nvinfo : EIATTR_MBARRIER_INSTR_OFFSETS
	.align		4
        /*0244*/ 	.byte	0x04, 0x39
        /*0246*/ 	.short	(.L_81 - .L_80)


	//   ....[0]....
.L_80:
        /*0248*/ 	.word	0x00002640
        /*024c*/ 	.word	0x000000ff
        /*0250*/ 	.word	0x0000a000
        /*0254*/ 	.short	0x0100
        /*0256*/ 	.byte	0x0a
	.zero		1


	//   ....[1]....
        /*0258*/ 	.word	0x00002910
        /*025c*/ 	.word	0x000000ff
        /*0260*/ 	.word	0x0000a008
        /*0264*/ 	.short	0x0100
        /*0266*/ 	.byte	0x0a
	.zero		1


	//   ....[2]....
        /*0268*/ 	.word	0x00002ba0
        /*026c*/ 	.word	0x000000ff
        /*0270*/ 	.word	0x00006000
        /*0274*/ 	.short	0x0100
        /*0276*/ 	.byte	0x0a
	.zero		1


	//   ....[3]....
        /*0278*/ 	.word	0x00002e00
        /*027c*/ 	.word	0x000000ff
        /*0280*/ 	.word	0x00006000
        /*0284*/ 	.short	0x010a
        /*0286*/ 	.byte	0x0a
	.zero		1


	//   ....[4]....
        /*0288*/ 	.word	0x00004510
        /*028c*/ 	.word	0x000000ff
        /*0290*/ 	.word	0x00006000
        /*0294*/ 	.short	0x0108
        /*0296*/ 	.byte	0x0a
	.zero		1


	//   ....[5]....
        /*0298*/ 	.word	0x00007450
        /*029c*/ 	.word	0x000000ff
        /*02a0*/ 	.word	0x0000a010
        /*02a4*/ 	.short	0x0100
        /*02a6*/ 	.byte	0x0a
	.zero		1


	//   ....[6]....
        /*02a8*/ 	.word	0x000075e0
        /*02ac*/ 	.word	0x000000ff
        /*02b0*/ 	.word	0x0000a010
        /*02b4*/ 	.short	0x010a
        /*02b6*/ 	.byte	0x0a
	.zero		1


	//   ....[7]....
        /*02b8*/ 	.word	0x00009bf0
        /*02bc*/ 	.word	0x000000ff
        /*02c0*/ 	.word	0x0000a010
        /*02c4*/ 	.short	0x0108
        /*02c6*/ 	.byte	0x0a
	.zero		1


	//   ....[8]....
        /*02c8*/ 	.word	0x00009c80
        /*02cc*/ 	.word	0x000000ff
        /*02d0*/ 	.word	0x00000000
        /*02d4*/ 	.short	0x010a
        /*02d6*/ 	.byte	0x05
	.zero		1


	//   ....[9]....
        /*02d8*/ 	.word	0x0000bdb0
        /*02dc*/ 	.word	0x000000ff
        /*02e0*/ 	.word	0x00000000
        /*02e4*/ 	.short	0x010a
        /*02e6*/ 	.byte	0x05
	.zero		1


	//   ....[10]....
        /*02e8*/ 	.word	0x0000bfd0
        /*02ec*/ 	.word	0x000000ff
        /*02f0*/ 	.word	0x0000a000
        /*02f4*/ 	.short	0x0108
        /*02f6*/ 	.byte	0x0a
	.zero		1


	//   ....[11]....
        /*02f8*/ 	.word	0x0000c080
        /*02fc*/ 	.word	0x000000ff
        /*0300*/ 	.word	0x0000a008
        /*0304*/ 	.short	0x0108
        /*0306*/ 	.byte	0x0a
	.zero		1


	//   ....[12]....
        /*0308*/ 	.word	0x0000e650
        /*030c*/ 	.word	0x000000ff
        /*0310*/ 	.word	0x00006000
        /*0314*/ 	.short	0x010a
        /*0316*/ 	.byte	0x0a
	.zero		1


	//   ....[13]....
        /*0318*/ 	.word	0x0000e680
        /*031c*/ 	.word	0x000000ff
        /*0320*/ 	.word	0x0000a010
        /*0324*/ 	.short	0x010a
        /*0326*/ 	.byte	0x0a
	.zero		1


	//   ....[14]....
        /*0328*/ 	.word	0x0000e6b0
        /*032c*/ 	.word	0x000000ff
        /*0330*/ 	.word	0x00000000
        /*0334*/ 	.short	0x010a
        /*0336*/ 	.byte	0x05
	.zero		1


	//   ....[15]....
        /*0338*/ 	.word	0x0000e6e0
        /*033c*/ 	.word	0x000000ff
        /*0340*/ 	.word	0x00000000
        /*0344*/ 	.short	0x010a
        /*0346*/ 	.byte	0x05
	.zero		1


	//----- nvinfo : EIATTR_NUM_MBARRIERS
	.align		4
.L_81:
        /*0348*/ 	.byte	0x03, 0x38
        /*034a*/ 	.short	0xffff


	//----- nvinfo : EIATTR_EXIT_INSTR_OFFSETS
	.align		4
        /*034c*/ 	.byte	0x04, 0x1c
        /*034e*/ 	.short	(.L_83 - .L_82)


	//   ....[0]....
.L_82:
        /*0350*/ 	.word	0x0000e640


	//----- nvinfo : EIATTR_REQNTID
	.align		4
.L_83:
        /*0354*/ 	.byte	0x04, 0x10
        /*0356*/ 	.short	(.L_85 - .L_84)
.L_84:
        /*0358*/ 	.word	0x00000080
        /*035c*/ 	.word	0x00000001
        /*0360*/ 	.word	0x00000001


	//----- nvinfo : EIATTR_CRS_STACK_SIZE
	.align		4
.L_85:
        /*0364*/ 	.byte	0x04, 0x1e
        /*0366*/ 	.short	(.L_87 - .L_86)
.L_86:
        /*0368*/ 	.word	0x00000000


	//----- nvinfo : EIATTR_CBANK_PARAM_SIZE
	.align		4
.L_87:
        /*036c*/ 	.byte	0x03, 0x19
        /*036e*/ 	.short	0x0088


	//----- nvinfo : EIATTR_PARAM_CBANK
	.align		4
        /*0370*/ 	.byte	0x04, 0x0a
        /*0372*/ 	.short	(.L_89 - .L_88)
	.align		4
.L_88:
        /*0374*/ 	.word	index@(.nv.constant0.attn_fwd)
        /*0378*/ 	.short	0x0380
        /*037a*/ 	.short	0x0088


	//----- nvinfo : EIATTR_SW_WAR
	.align		4
.L_89:
        /*037c*/ 	.byte	0x04, 0x36
        /*037e*/ 	.short	(.L_91 - .L_90)
.L_90:
        /*0380*/ 	.word	0x00000008
.L_91:


//--------------------- .nv.compat                --------------------------
	.section	.nv.compat,"",@"SHT_CUDA_COMPAT_INFO"
	.align	4
        /*0000*/ 	.byte	0x02, 0x02, 0x02, 0x00, 0x02, 0x05, 0x05, 0x00, 0x02, 0x03, 0x00, 0x00, 0x02, 0x06, 0x01, 0x00


//--------------------- .nv.callgraph             --------------------------
	.section	.nv.callgraph,"",@"SHT_CUDA_CALLGRAPH"
	.align	4
	.sectionentsize	8
	.align		4
        /*0000*/ 	.word	0x00000000
	.align		4
        /*0004*/ 	.word	0xffffffff
	.align		4
        /*0008*/ 	.word	0x00000000
	.align		4
        /*000c*/ 	.word	0xfffffffe
	.align		4
        /*0010*/ 	.word	0x00000000
	.align		4
        /*0014*/ 	.word	0xfffffffd
	.align		4
        /*0018*/ 	.word	0x00000000
	.align		4
        /*001c*/ 	.word	0xfffffffc


//--------------------- .nv.constant4             --------------------------
	.section	.nv.constant4,"a",@progbits
	.align	8
	.align		8
.nv.constant4:
        /*0000*/ 	.dword	_$_str


//--------------------- .text.attn_fwd            --------------------------
	.section	.text.attn_fwd,"ax",@progbits
	.align	128
        .global         attn_fwd
        .type           attn_fwd,@function
        .size           attn_fwd,(.L_x_31 - attn_fwd)
        .other          attn_fwd,@"STO_CUDA_ENTRY STV_DEFAULT"
attn_fwd:
.text.attn_fwd:
[----:B------:R-:W0:Y:S01]  /*0000*/  LDC R1, c[0x0][0x37c] ;  /* 0x0000df00ff017b82 */ /* 0x000e220000000800 */
[----:B------:R-:W1:Y:S01]  /*0010*/  S2R R0, SR_TID.X ;  /* 0x0000000000007919 */ /* 0x000e620000002100 */
[----:B0-----:R-:W-:Y:S01]  /*0020*/  VIADD R1, R1, 0xffffffe8 ;  /* 0xffffffe801017836 */ /* 0x001fe20000000000 */
[----:B-1----:R-:W-:-:S13]  /*0030*/  ISETP.GE.U32.AND P0, PT, R0, 0x20, PT ;  /* 0x000000200000780c */ /* 0x002fda0003f06070 */
[----:B------:R-:W-:Y:S02]  /*0040*/  VOTEU.ANY UP0, P0 ;  /* 0x0000000000ff7886 */ /* 0x000fe40000000100 */
[----:B------:R-:W-:Y:S05]  /*0050*/  BRA.U UP0, `(.L_x_0) ;  /* 0x0000000100b87547 */ /* 0x000fea000b800000 */
[----:B------:R-:W0:Y:S01]  /*0060*/  S2UR UR6, SR_CgaCtaId ;  /* 0x00000000000679c3 */ /* 0x000e220000008800 */
[----:B------:R-:W-:Y:S01]  /*0070*/  NOP ;  /* 0x0000000000007918 */ /* 0x000fe20000000000 */
[----:B------:R-:W-:Y:S02]  /*0080*/  UMOV UR4, 0x40 ;  /* 0x0000004000047882 */ /* 0x000fe40000000000 */
[----:B0-----:R-:W-:-:S09]  /*0090*/  ULEA UR4, UR6, UR4, 0x18 ;  /* 0x0000000406047291 */ /* 0x001fd2000f8ec0ff */
[----:B------:R-:W0:Y:S01]  /*00a0*/  LDS.U8 R0, [UR4] ;  /* 0x00000004ff007984 */ /* 0x000e220008000000 */
[----:B------:R-:W-:Y:S02]  /*00b0*/  UMOV UR4, 0x400 ;  /* 0x0000040000047882 */ /* 0x000fe40000000000 */
[----:B------:R-:W-:Y:S01]  /*00c0*/  ULEA UR4, UR6, UR4, 0x18 ;  /* 0x0000000406047291 */ /* 0x000fe2000f8ec0ff */
[----:B0-----:R-:W-:-:S13]  /*00d0*/  ISETP.NE.AND P0, PT, R0, RZ, PT ;  /* 0x000000ff0000720c */ /* 0x001fda0003f05270 */
[----:B------:R-:W-:Y:S05]  /*00e0*/  @P0 BRA `(.L_x_1) ;  /* 0x00000000007c0947 */ /* 0x000fea0003800000 */
[----:B------:R-:W-:-:S13]  /*00f0*/  ELECT P0, URZ, PT ;  /* 0x0000000000ff782f */ /* 0x000fda0003800000 */
[----:B------:R-:W-:Y:S05]  /*0100*/  @!P0 BRA `(.L_x_2) ;  /* 0x0000000000848947 */ /* 0x000fea0003800000 */
[----:B------:R-:W-:Y:S01]  /*0110*/  UMOV UR5, 0x8 ;  /* 0x0000000800057882 */ /* 0x000fe20000000000 */
[----:B------:R-:W-:Y:S02]  /*0120*/  IMAD.MOV.U32 R4, RZ, RZ, 0x1 ;  /* 0x00000001ff047424 */ /* 0x000fe400078e00ff */
[----:B------:R-:W-:Y:S02]  /*0130*/  IMAD.MOV.U32 R5, RZ, RZ, 0xff ;  /* 0x000000ffff057424 */ /* 0x000fe400078e00ff */
[----:B------:R-:W-:Y:S04]  /*0140*/  DEPBAR.LE SB0, 0x36 ;  /* 0x00008d800000791a */ /* 0x000fe80000000000 */
[----:B------:R-:W0:Y:S02]  /*0150*/  UTCATOMSWS.FIND_AND_SET.ALIGN UP1, UR5, UR5 ;  /* 0x00000005000575e3 */ /* 0x000e240008020800 */
[----:B0-----:R-:W-:-:S04]  /*0160*/  PLOP3.LUT P0, PT, PT, PT, UP1, 0x80, 0x8 ;  /* 0x000000000008781c */ /* 0x001fc80003f0f018 */
[----:B------:R-:W-:-:S04]  /*0170*/  SEL R0, RZ, 0xffffffff, !P0 ;  /* 0xffffffffff007807 */ /* 0x000fc80004000000 */
[----:B------:R-:W-:Y:S01]  /*0180*/  ISETP.NE.AND P0, PT, R0, RZ, PT ;  /* 0x000000ff0000720c */ /* 0x000fe20003f05270 */
[----:B------:R-:W-:-:S12]  /*0190*/  IMAD.U32 R0, RZ, RZ, UR5 ;  /* 0x00000005ff007e24 */ /* 0x000fd8000f8e00ff */
[----:B------:R-:W-:Y:S05]  /*01a0*/  @P0 BRA `(.L_x_3) ;  /* 0x0000000000240947 */ /* 0x000fea0003800000 */
.L_x_4:
[----:B------:R-:W-:Y:S05]  /*01b0*/  NANOSLEEP 0x64 ;  /* 0x000000640000795d */ /* 0x000fea0003800000 */
[----:B------:R-:W-:-:S05]  /*01c0*/  UMOV UR5, 0x8 ;  /* 0x0000000800057882 */ /* 0x000fca0000000000 */
[----:B------:R-:W-:Y:S04]  /*01d0*/  DEPBAR.LE SB0, 0x36 ;  /* 0x00008d800000791a */ /* 0x000fe80000000000 */
[----:B------:R-:W0:Y:S02]  /*01e0*/  UTCATOMSWS.FIND_AND_SET.ALIGN UP1, UR5, UR5 ;  /* 0x00000005000575e3 */ /* 0x000e240008020800 */
[----:B0-----:R-:W-:-:S04]  /*01f0*/  PLOP3.LUT P0, PT, PT, PT, UP1, 0x80, 0x8 ;  /* 0x000000000008781c */ /* 0x001fc80003f0f018 */
[----:B------:R-:W-:-:S04]  /*0200*/  SEL R0, RZ, 0xffffffff, !P0 ;  /* 0xffffffffff007807 */ /* 0x000fc80004000000 */
[----:B------:R-:W-:Y:S01]  /*0210*/  ISETP.NE.AND P0, PT, R0, RZ, PT ;  /* 0x000000ff0000720c */ /* 0x000fe20003f05270 */
[----:B------:R-:W-:-:S12]  /*0220*/  IMAD.U32 R0, RZ, RZ, UR5 ;  /* 0x00000005ff007e24 */ /* 0x000fd8000f8e00ff */
[----:B------:R-:W-:Y:S05]  /*0230*/  @!P0 BRA `(.L_x_4) ;  /* 0xfffffffc00dc8947 */ /* 0x000fea000383ffff */
.L_x_3:
[C---:B------:R-:W-:Y:S01]  /*0240*/  VIADD R3, R0.reuse, 0x10 ;  /* 0x0000001000037836 */ /* 0x040fe20000000000 */
[----:B------:R-:W-:Y:S01]  /*0250*/  UMOV UR5, 0x50 ;  /* 0x0000005000057882 */ /* 0x000fe20000000000 */
[----:B------:R-:W-:Y:S01]  /*0260*/  SHF.L.U32 R2, R5, R0, RZ ;  /* 0x0000000005027219 */ /* 0x000fe200000006ff */
[----:B------:R-:W-:Y:S01]  /*0270*/  ULEA UR5, UR6, UR5, 0x18 ;  /* 0x0000000506057291 */ /* 0x000fe2000f8ec0ff */
[----:B------:R-:W-:Y:S01]  /*0280*/  IMAD.SHL.U32 R0, R0, 0x20, RZ ;  /* 0x0000002000007824 */ /* 0x000fe200078e00ff */
[----:B------:R-:W-:-:S04]  /*0290*/  SHF.L.U32 R3, R4, R3, RZ ;  /* 0x0000000304037219 */ /* 0x000fc800000006ff */
[----:B------:R-:W-:-:S05]  /*02a0*/  LOP3.LUT R2, R3, R2, RZ, 0xfc, !PT ;  /* 0x0000000203027212 */ /* 0x000fca00078efcff */
[----:B------:R0:W-:Y:S04]  /*02b0*/  ATOMS.OR RZ, [UR5], R2 ;  /* 0x00000002ffff798c */ /* 0x0001e8000b000005 */
[----:B------:R0:W-:Y:S01]  /*02c0*/  STS [UR4], R0 ;  /* 0x00000000ff007988 */ /* 0x0001e20008000804 */
[----:B------:R-:W-:Y:S05]  /*02d0*/  BRA `(.L_x_2) ;  /* 0x0000000000107947 */ /* 0x000fea0003800000 */
.L_x_1:
[----:B------:R-:W-:Y:S01]  /*02e0*/  IMAD.MOV.U32 R0, RZ, RZ, -0x1 ;  /* 0xffffffffff007424 */ /* 0x000fe200078e00ff */
[----:B------:R-:W-:-:S04]  /*02f0*/  MOV R2, 0x320 ;  /* 0x0000032000027802 */ /* 0x000fc80000000f00 */
[----:B------:R0:W-:Y:S03]  /*0300*/  STS [UR4], R0 ;  /* 0x00000000ff007988 */ /* 0x0001e60008000804 */
[----:B0-----:R-:W-:Y:S05]  /*0310*/  CALL.REL.NOINC `($__internal_1_$__cuda_sm10x_tcgen05_guardrail_trap_phase_invalid_during_alloc) ;  /* 0x000000e400087944 */ /* 0x001fea0003c00000 */
.L_x_2:
[----:B------:R-:W-:Y:S05]  /*0320*/  WARPSYNC.ALL ;  /* 0x0000000000007948 */ /* 0x000fea0003800000 */
[----:B------:R-:W-:Y:S01]  /*0330*/  NOP ;  /* 0x0000000000007918 */ /* 0x000fe20000000000 */
.L_x_0:
[----:B------:R-:W1:Y:S01]  /*0340*/  S2UR UR11, SR_CTAID.X ;  /* 0x00000000000b79c3 */ /* 0x000e620000002500 */
[----:B------:R-:W2:Y:S01]  /*0350*/  S2R R136, SR_TID.X ;  /* 0x0000000000887919 */ /* 0x000ea20000002100 */
[----:B------:R-:W3:Y:S01]  /*0360*/  LDCU.64 UR4, c[0x0][0x3b0] ;  /* 0x00007600ff0477ac */ /* 0x000ee20008000a00 */
[----:B------:R-:W-:Y:S01]  /*0370*/  UMOV UR10, 0x400 ;  /* 0x00000400000a7882 */ /* 0x000fe20000000000 */
[----:B------:R-:W4:Y:S04]  /*0380*/  LDCU.64 UR30, c[0x0][0x358] ;  /* 0x00006b00ff1e77ac */ /* 0x000f280008000a00 */
[----:B------:R-:W3:Y:S08]  /*0390*/  S2UR UR8, SR_CTAID.Y ;  /* 0x00000000000879c3 */ /* 0x000ef00000002600 */
[----:B------:R-:W0:Y:S01]  /*03a0*/  LDC.64 R4, c[0x0][0x380] ;  /* 0x0000e000ff047b82 */ /* 0x000e220000000a00 */
[----:B-1----:R-:W-:-:S07]  /*03b0*/  USHF.L.U32 UR11, UR11, 0x7, URZ ;  /* 0x000000070b0b7899 */ /* 0x002fce00080006ff */
[----:B------:R-:W1:Y:S01]  /*03c0*/  LDC R143, c[0x0][0x3b8] ;  /* 0x0000ee00ff8f7b82 */ /* 0x000e620000000800 */
[----:B0-----:R-:W-:Y:S01]  /*03d0*/  IMAD.U32 R2, RZ, RZ, UR11 ;  /* 0x0000000bff027e24 */ /* 0x001fe2000f8e00ff */
[----:B---3--:R-:W-:-:S06]  /*03e0*/  UIMAD UR4, UR8, UR4, URZ ;  /* 0x00000004080472a4 */ /* 0x008fcc000f8e02ff */
[----:B------:R-:W0:Y:S01]  /*03f0*/  S2UR UR6, SR_CgaCtaId ;  /* 0x00000000000679c3 */ /* 0x000e220000008800 */
[----:B--2---:R-:W-:Y:S01]  /*0400*/  LOP3.LUT R2, R2, 0x7f, R136, 0xf8, !PT ;  /* 0x0000007f02027812 */ /* 0x004fe200078ef888 */
[----:B------:R-:W-:-:S04]  /*0410*/  USHF.L.U32 UR7, UR4, 0x1, URZ ;  /* 0x0000000104077899 */ /* 0x000fc800080006ff */
[----:B------:R-:W-:Y:S01]  /*0420*/  IMAD R0, R2, UR5, RZ ;  /* 0x0000000502007c24 */ /* 0x000fe2000f8e02ff */
[----:B------:R-:W-:-:S03]  /*0430*/  UIMAD.WIDE UR4, UR4, 0x2, URZ ;  /* 0x00000002040478a5 */ /* 0x000fc6000f8e02ff */
[C---:B------:R-:W-:Y:S02]  /*0440*/  IMAD.SHL.U32 R79, R0.reuse, 0x2, RZ ;  /* 0x00000002004f7824 */ /* 0x040fe400078e00ff */
[----:B------:R-:W-:-:S03]  /*0450*/  IMAD.HI R0, R0, 0x2, RZ ;  /* 0x0000000200007827 */ /* 0x000fc600078e02ff */
[----:B------:R-:W-:Y:S01]  /*0460*/  IADD3 R78, P0, P1, R79, UR7, R4 ;  /* 0x000000074f4e7c10 */ /* 0x000fe2000f91e004 */
[C---:B-1----:R-:W-:Y:S02]  /*0470*/  IMAD.SHL.U32 R15, R143.reuse, 0x8, RZ ;  /* 0x000000088f0f7824 */ /* 0x042fe400078e00ff */
[C---:B------:R-:W-:Y:S01]  /*0480*/  IMAD R17, R143.reuse, 0xa, RZ ;  /* 0x0000000a8f117824 */ /* 0x040fe200078e02ff */
[----:B------:R-:W-:Y:S01]  /*0490*/  IADD3.X R79, PT, PT, R0, UR5, R5, P0, P1 ;  /* 0x00000005004f7c10 */ /* 0x000fe200087e2405 */
[C---:B------:R-:W-:Y:S01]  /*04a0*/  IMAD.SHL.U32 R19, R143.reuse, 0x10, RZ ;  /* 0x000000108f137824 */ /* 0x040fe200078e00ff */
[CC--:B------:R-:W-:Y:S01]  /*04b0*/  LEA R80, P2, R143.reuse, R78.reuse, 0x4 ;  /* 0x0000004e8f507211 */ /* 0x0c0fe200078420ff */
[C---:B------:R-:W-:Y:S01]  /*04c0*/  IMAD R39, R143.reuse, 0x14, RZ ;  /* 0x000000148f277824 */ /* 0x040fe200078e02ff */
[CC--:B------:R-:W-:Y:S01]  /*04d0*/  LEA R74, P3, R143.reuse, R78.reuse, 0x5 ;  /* 0x0000004e8f4a7211 */ /* 0x0c0fe200078628ff */
[C---:B------:R-:W-:Y:S01]  /*04e0*/  IMAD R49, R143.reuse, 0x50, RZ ;  /* 0x000000508f317824 */ /* 0x040fe200078e02ff */
[----:B------:R-:W-:Y:S01]  /*04f0*/  BAR.SYNC.DEFER_BLOCKING 0x0 ;  /* 0x0000000000007b1d */ /* 0x000fe20000010000 */
[----:B------:R-:W-:Y:S01]  /*0500*/  IMAD.SHL.U32 R47, R143, 0x20, RZ ;  /* 0x000000208f2f7824 */ /* 0x000fe200078e00ff */
[-C--:B------:R-:W-:Y:S01]  /*0510*/  LEA.HI.X.SX32 R81, R15, R79.reuse, 0x1, P2 ;  /* 0x0000004f0f517211 */ /* 0x080fe200010f0eff */
[C---:B------:R-:W-:Y:S01]  /*0520*/  IMAD R9, R143.reuse, 0x5, RZ ;  /* 0x000000058f097824 */ /* 0x040fe200078e02ff */
[CC--:B------:R-:W-:Y:S01]  /*0530*/  LEA R46, P1, R143.reuse, R78.reuse, 0x6 ;  /* 0x0000004e8f2e7211 */ /* 0x0c0fe200078230ff */
[----:B------:R-:W-:Y:S01]  /*0540*/  IMAD R55, R143, 0x28, RZ ;  /* 0x000000288f377824 */ /* 0x000fe200078e02ff */
[-C--:B------:R-:W-:Y:S01]  /*0550*/  IADD3 R48, P2, PT, R17, R78.reuse, RZ ;  /* 0x0000004e11307210 */ /* 0x080fe20007f5e0ff */
[----:B------:R-:W-:Y:S01]  /*0560*/  IMAD R51, R143, 0x42, RZ ;  /* 0x000000428f337824 */ /* 0x000fe200078e02ff */
[-C--:B------:R-:W-:Y:S01]  /*0570*/  LEA.HI.X.SX32 R75, R19, R79.reuse, 0x1, P3 ;  /* 0x0000004f134b7211 */ /* 0x080fe200018f0eff */
[----:B------:R-:W-:Y:S01]  /*0580*/  IMAD R11, R143, 0x6, RZ ;  /* 0x000000068f0b7824 */ /* 0x000fe200078e02ff */
[-C--:B------:R-:W-:Y:S01]  /*0590*/  IADD3 R50, P3, PT, R39, R78.reuse, RZ ;  /* 0x0000004e27327210 */ /* 0x080fe20007f7e0ff */
[----:B------:R-:W-:Y:S01]  /*05a0*/  IMAD R53, R143, 0x60, RZ ;  /* 0x000000608f357824 */ /* 0x000fe200078e02ff */
[-C--:B------:R-:W-:Y:S01]  /*05b0*/  IADD3 R18, P0, PT, R49, R78.reuse, RZ ;  /* 0x0000004e31127210 */ /* 0x080fe20007f1e0ff */
[----:B------:R-:W-:Y:S01]  /*05c0*/  IMAD R25, R143, 0xc, RZ ;  /* 0x0000000c8f197824 */ /* 0x000fe200078e02ff */
[-C--:B------:R-:W-:Y:S01]  /*05d0*/  LEA.HI.X.SX32 R47, R47, R79.reuse, 0x1, P1 ;  /* 0x0000004f2f2f7211 */ /* 0x080fe200008f0eff */
        /* <DEDUP_REMOVED lines=17> */
[-C--:B------:R-:W-:Y:S01]  /*06f0*/  LEA.HI.X.SX32 R19, R55, R79.reuse, 0x1, P0 ;  /* 0x0000004f37137211 */ /* 0x080fe200000f0eff */
[----:B0-----:R-:W-:Y:S01]  /*0700*/  ULEA UR10, UR6, UR10, 0x18 ;  /* 0x0000000a060a7291 */ /* 0x001fe2000f8ec0ff */
[-C--:B------:R-:W-:Y:S01]  /*0710*/  LEA.HI.X.SX32 R55, R5, R79.reuse, 0x1, P3 ;  /* 0x0000004f05377211 */ /* 0x080fe200018f0eff */
[----:B------:R-:W-:Y:S01]  /*0720*/  IMAD.SHL.U32 R3, R143, 0x2, RZ ;  /* 0x000000028f037824 */ /* 0x000fe200078e00ff */
[-C--:B------:R-:W-:Y:S01]  /*0730*/  IADD3 R58, P0, PT, R43, R78.reuse, RZ ;  /* 0x0000004e2b3a7210 */ /* 0x080fe20007f1e0ff */
[----:B------:R-:W-:Y:S01]  /*0740*/  IMAD R13, R143, 0x7, RZ ;  /* 0x000000078f0d7824 */ /* 0x000fe200078e02ff */
[-C--:B------:R-:W-:Y:S01]  /*0750*/  IADD3 R60, P3, PT, R63, R78.reuse, RZ ;  /* 0x0000004e3f3c7210 */ /* 0x080fe20007f7e0ff */
[----:B------:R-:W-:Y:S01]  /*0760*/  IMAD R71, R143, 0x3f, RZ ;  /* 0x0000003f8f477824 */ /* 0x000fe200078e02ff */
[-C--:B------:R-:W-:Y:S01]  /*0770*/  IADD3 R14, P6, PT, R57, R78.reuse, RZ ;  /* 0x0000004e390e7210 */ /* 0x080fe20007fde0ff */
[----:B------:R-:W-:Y:S01]  /*0780*/  IMAD R35, R143, 0x12, RZ ;  /* 0x000000128f237824 */ /* 0x000fe200078e02ff */
[-C--:B------:R-:W-:Y:S01]  /*0790*/  LEA.HI.X.SX32 R17, R63, R79.reuse, 0x1, P5 ;  /* 0x0000004f3f117211 */ /* 0x080fe200028f0eff */
[----:B------:R-:W-:Y:S01]  /*07a0*/  IMAD.SHL.U32 R7, R143, 0x4, RZ ;  /* 0x000000048f077824 */ /* 0x000fe200078e00ff */
[-C--:B------:R-:W-:Y:S01]  /*07b0*/  LEA.HI.X.SX32 R57, R11, R79.reuse, 0x1, P1 ;  /* 0x0000004f0b397211 */ /* 0x080fe200008f0eff */
[----:B------:R-:W0:Y:S01]  /*07c0*/  LDS R130, [UR10] ;  /* 0x0000000aff827984 */ /* 0x000e220008000800 */
[-C--:B------:R-:W-:Y:S01]  /*07d0*/  IADD3 R66, P5, PT, R69, R78.reuse, RZ ;  /* 0x0000004e45427210 */ /* 0x080fe20007fbe0ff */
[----:B------:R-:W-:Y:S01]  /*07e0*/  IMAD R21, R143, 0x9, RZ ;  /* 0x000000098f157824 */ /* 0x000fe200078e02ff */
[-C--:B------:R-:W-:Y:S01]  /*07f0*/  IADD3 R12, P4, PT, R61, R78.reuse, RZ ;  /* 0x0000004e3d0c7210 */ /* 0x080fe20007f9e0ff */
[----:B------:R-:W-:Y:S01]  /*0800*/  IMAD R45, R143, 0x16, RZ ;  /* 0x000000168f2d7824 */ /* 0x000fe200078e02ff */
[----:B------:R-:W-:Y:S01]  /*0810*/  IADD3 R6, P1, PT, R59, R78, RZ ;  /* 0x0000004e3b067210 */ /* 0x000fe20007f3e0ff */
[----:B------:R-:W-:Y:S01]  /*0820*/  IMAD R83, R143, 0x1a, RZ ;  /* 0x0000001a8f537824 */ /* 0x000fe200078e02ff */
[-C--:B------:R-:W-:Y:S01]  /*0830*/  LEA.HI.X.SX32 R59, R25, R79.reuse, 0x1, P0 ;  /* 0x0000004f193b7211 */ /* 0x080fe200000f0eff */
[----:B------:R-:W-:Y:S01]  /*0840*/  BAR.SYNC.DEFER_BLOCKING 0x0 ;  /* 0x0000000000007b1d */ /* 0x000fe20000010000 */
[----:B------:R-:W-:-:S02]  /*0850*/  LEA.HI.X.SX32 R61, R43, R79, 0x1, P3 ;  /* 0x0000004f2b3d7211 */ /* 0x000fc400018f0eff */
[-C--:B------:R-:W-:Y:S02]  /*0860*/  IADD3 R62, P0, PT, R29, R78.reuse, RZ ;  /* 0x0000004e1d3e7210 */ /* 0x080fe40007f1e0ff */
[-C--:B------:R-:W-:Y:S01]  /*0870*/  IADD3 R64, P3, PT, R67, R78.reuse, RZ ;  /* 0x0000004e43407210 */ /* 0x080fe20007f7e0ff */
[----:B------:R-:W-:Y:S01]  /*0880*/  IMAD R89, R143, 0x1e, RZ ;  /* 0x0000001e8f597824 */ /* 0x000fe200078e02ff */
[-C--:B------:R-:W-:Y:S01]  /*0890*/  LEA.HI.X.SX32 R67, R67, R79.reuse, 0x1, P5 ;  /* 0x0000004f43437211 */ /* 0x080fe200028f0eff */
[----:B------:R-:W-:Y:S01]  /*08a0*/  IMAD R23, R143, 0xb, RZ ;  /* 0x0000000b8f177824 */ /* 0x000fe200078e02ff */
[-C--:B------:R-:W-:Y:S01]  /*08b0*/  IADD3 R68, P5, PT, R3, R78.reuse, RZ ;  /* 0x0000004e03447210 */ /* 0x080fe20007fbe0ff */
[----:B------:R-:W-:Y:S01]  /*08c0*/  IMAD R27, R143, 0xd, RZ ;  /* 0x0000000d8f1b7824 */ /* 0x000fe200078e02ff */
[-C--:B------:R-:W-:Y:S01]  /*08d0*/  LEA.HI.X.SX32 R63, R13, R79.reuse, 0x1, P0 ;  /* 0x0000004f0d3f7211 */ /* 0x080fe200000f0eff */
[----:B------:R-:W-:Y:S01]  /*08e0*/  IMAD R31, R143, 0xf, RZ ;  /* 0x0000000f8f1f7824 */ /* 0x000fe200078e02ff */
[-C--:B------:R-:W-:Y:S01]  /*08f0*/  LEA.HI.X.SX32 R15, R69, R79.reuse, 0x1, P6 ;  /* 0x0000004f450f7211 */ /* 0x080fe200030f0eff */
[----:B------:R-:W-:Y:S01]  /*0900*/  IMAD R95, R143, 0x22, RZ ;  /* 0x000000228f5f7824 */ /* 0x000fe200078e02ff */
[-C--:B------:R-:W-:Y:S01]  /*0910*/  LEA.HI.X.SX32 R13, R71, R79.reuse, 0x1, P4 ;  /* 0x0000004f470d7211 */ /* 0x080fe200020f0eff */
[C---:B------:R-:W-:Y:S01]  /*0920*/  IMAD R99, R143.reuse, 0x24, RZ ;  /* 0x000000248f637824 */ /* 0x040fe200078e02ff */
[CC--:B------:R-:W-:Y:S01]  /*0930*/  LEA R70, P6, R143.reuse, R78.reuse, 0x2 ;  /* 0x0000004e8f467211 */ /* 0x0c0fe200078c10ff */
[C---:B------:R-:W-:Y:S01]  /*0940*/  IMAD R103, R143.reuse, 0x26, RZ ;  /* 0x000000268f677824 */ /* 0x040fe200078e02ff */
[CC--:B------:R-:W-:Y:S01]  /*0950*/  LEA R42, P4, R143.reuse, R78.reuse, 0x3 ;  /* 0x0000004e8f2a7211 */ /* 0x0c0fe200078818ff */
[C---:B------:R-:W-:Y:S01]  /*0960*/  IMAD R65, R143.reuse, 0x46, RZ ;  /* 0x000000468f417824 */ /* 0x040fe200078e02ff */
[CC--:B------:R-:W-:Y:S01]  /*0970*/  LEA.HI.X.SX32 R69, R143.reuse, R79.reuse, 0x1, P5 ;  /* 0x0000004f8f457211 */ /* 0x0c0fe200028f0eff */
        /* <DEDUP_REMOVED lines=14> */
[----:B----4-:R-:W5:Y:S01]  /*0a60*/  LDG.E.U16 R80, desc[UR30][R80.64] ;  /* 0x0000001e50507981 */ /* 0x010f62000c1e1500 */
[-C--:B------:R-:W-:Y:S01]  /*0a70*/  LEA.HI.X.SX32 R23, R23, R79.reuse, 0x1, P6 ;  /* 0x0000004f17177211 */ /* 0x080fe200030f0eff */
[----:B------:R-:W-:Y:S01]  /*0a80*/  IMAD R131, R143, 0x36, RZ ;  /* 0x000000368f837824 */ /* 0x000fe200078e02ff */
[-C--:B------:R-:W-:Y:S01]  /*0a90*/  LEA.HI.X.SX32 R25, R27, R79.reuse, 0x1, P4 ;  /* 0x0000004f1b197211 */ /* 0x080fe200020f0eff */
[----:B------:R-:W5:Y:S01]  /*0aa0*/  LDG.E.U16 R74, desc[UR30][R74.64] ;  /* 0x0000001e4a4a7981 */ /* 0x000f62000c1e1500 */
[-C--:B------:R-:W-:Y:S01]  /*0ab0*/  IADD3 R28, P6, PT, R95, R78.reuse, RZ ;  /* 0x0000004e5f1c7210 */ /* 0x080fe20007fde0ff */
[----:B------:R-:W-:Y:S01]  /*0ac0*/  IMAD R85, R143, 0x1b, RZ ;  /* 0x0000001b8f557824 */ /* 0x000fe200078e02ff */
[-C--:B------:R-:W-:Y:S01]  /*0ad0*/  LEA.HI.X.SX32 R27, R31, R79.reuse, 0x1, P5 ;  /* 0x0000004f1f1b7211 */ /* 0x080fe200028f0eff */
[----:B------:R-:W5:Y:S01]  /*0ae0*/  LDG.E.U16 R46, desc[UR30][R46.64] ;  /* 0x0000001e2e2e7981 */ /* 0x000f62000c1e1500 */
[-C--:B------:R-:W-:Y:S01]  /*0af0*/  IADD3 R30, P4, PT, R99, R78.reuse, RZ ;  /* 0x0000004e631e7210 */ /* 0x080fe20007f9e0ff */
[----:B------:R-:W-:Y:S01]  /*0b00*/  IMAD R141, R143, 0x3e, RZ ;  /* 0x0000003e8f8d7824 */ /* 0x000fe200078e02ff */
[-C--:B------:R-:W-:Y:S01]  /*0b10*/  IADD3 R32, P5, PT, R103, R78.reuse, RZ ;  /* 0x0000004e67207210 */ /* 0x080fe20007fbe0ff */
[----:B------:R-:W5:Y:S01]  /*0b20*/  LDG.E.U16 R48, desc[UR30][R48.64] ;  /* 0x0000001e30307981 */ /* 0x000f62000c1e1500 */
[-C--:B------:R-:W-:Y:S01]  /*0b30*/  IADD3 R8, P0, PT, R65, R78.reuse, RZ ;  /* 0x0000004e41087210 */ /* 0x080fe20007f1e0ff */
[----:B------:R-:W-:Y:S01]  /*0b40*/  IMAD R91, R143, 0x1f, RZ ;  /* 0x0000001f8f5b7824 */ /* 0x000fe200078e02ff */
[-C--:B------:R-:W-:Y:S01]  /*0b50*/  LEA.HI.X.SX32 R65, R29, R79.reuse, 0x1, P3 ;  /* 0x0000004f1d417211 */ /* 0x080fe200018f0eff */
[----:B------:R-:W5:Y:S01]  /*0b60*/  LDG.E.U16 R50, desc[UR30][R50.64] ;  /* 0x0000001e32327981 */ /* 0x000f62000c1e1500 */
[-C--:B------:R-:W-:Y:S01]  /*0b70*/  LEA.HI.X.SX32 R29, R33, R79.reuse, 0x1, P6 ;  /* 0x0000004f211d7211 */ /* 0x080fe200030f0eff */
[----:B------:R-:W-:Y:S01]  /*0b80*/  IMAD R151, R143, 0x4e, RZ ;  /* 0x0000004e8f977824 */ /* 0x000fe200078e02ff */
[-C--:B------:R-:W-:Y:S01]  /*0b90*/  LEA.HI.X.SX32 R31, R35, R79.reuse, 0x1, P4 ;  /* 0x0000004f231f7211 */ /* 0x080fe200020f0eff */
[----:B------:R-:W5:Y:S01]  /*0ba0*/  LDG.E.U16 R52, desc[UR30][R52.64] ;  /* 0x0000001e34347981 */ /* 0x000f62000c1e1500 */
[-C--:B------:R-:W-:Y:S01]  /*0bb0*/  LEA.HI.X.SX32 R33, R37, R79.reuse, 0x1, P5 ;  /* 0x0000004f25217211 */ /* 0x080fe200028f0eff */
[----:B------:R-:W-:Y:S01]  /*0bc0*/  IMAD R105, R143, 0x27, RZ ;  /* 0x000000278f697824 */ /* 0x000fe200078e02ff */
[-C--:B------:R-:W-:Y:S01]  /*0bd0*/  IADD3 R34, P6, PT, R109, R78.reuse, RZ ;  /* 0x0000004e6d227210 */ /* 0x080fe20007fde0ff */
[----:B------:R-:W5:Y:S01]  /*0be0*/  LDG.E.U16 R18, desc[UR30][R18.64] ;  /* 0x0000001e12127981 */ /* 0x000f62000c1e1500 */
[-C--:B------:R-:W-:Y:S01]  /*0bf0*/  IADD3 R36, P4, PT, R113, R78.reuse, RZ ;  /* 0x0000004e71247210 */ /* 0x080fe20007f9e0ff */
[----:B------:R-:W-:Y:S01]  /*0c00*/  IMAD R165, R143, 0x5e, RZ ;  /* 0x0000005e8fa57824 */ /* 0x000fe200078e02ff */
[-C--:B------:R-:W-:Y:S01]  /*0c10*/  IADD3 R38, P5, PT, R117, R78.reuse, RZ ;  /* 0x0000004e75267210 */ /* 0x080fe20007fbe0ff */
[----:B------:R-:W5:Y:S01]  /*0c20*/  LDG.E.U16 R54, desc[UR30][R54.64] ;  /* 0x0000001e36367981 */ /* 0x000f62000c1e1500 */
[-C--:B------:R-:W-:Y:S01]  /*0c30*/  LEA.HI.X.SX32 R35, R41, R79.reuse, 0x1, P6 ;  /* 0x0000004f29237211 */ /* 0x080fe200030f0eff */
[----:B------:R-:W-:Y:S01]  /*0c40*/  IMAD R119, R143, 0x2f, RZ ;  /* 0x0000002f8f777824 */ /* 0x000fe200078e02ff */
[-C--:B------:R-:W-:Y:S01]  /*0c50*/  LEA.HI.X.SX32 R37, R45, R79.reuse, 0x1, P4 ;  /* 0x0000004f2d257211 */ /* 0x080fe200020f0eff */
[----:B------:R-:W5:Y:S01]  /*0c60*/  LDG.E.U16 R56, desc[UR30][R56.64] ;  /* 0x0000001e38387981 */ /* 0x000f62000c1e1500 */
[----:B------:R-:W-:Y:S01]  /*0c70*/  LEA.HI.X.SX32 R39, R73, R79, 0x1, P5 ;  /* 0x0000004f49277211 */ /* 0x000fe200028f0eff */
[----:B------:R-:W-:Y:S01]  /*0c80*/  IMAD R179, R143, 0x6e, RZ ;  /* 0x0000006e8fb37824 */ /* 0x000fe200078e02ff */
[----:B------:R-:W1:Y:S01]  /*0c90*/  LDCU UR4, c[0x0][0x3c8] ;  /* 0x00007900ff0477ac */ /* 0x000e620008000800 */
[----:B------:R-:W5:Y:S04]  /*0ca0*/  LDG.E.U16 R58, desc[UR30][R58.64] ;  /* 0x0000001e3a3a7981 */ /* 0x000f68000c1e1500 */
        /* <DEDUP_REMOVED lines=15> */
[----:B------:R-:W5:Y:S01]  /*0da0*/  LDG.E.U16 R38, desc[UR30][R38.64] ;  /* 0x0000001e26267981 */ /* 0x000f62000c1e1500 */
[----:B------:R-:W-:Y:S01]  /*0db0*/  IADD3 R72, P5, PT, R131, R78, RZ ;  /* 0x0000004e83487210 */ /* 0x000fe20007fbe0ff */
[----:B------:R-:W-:-:S02]  /*0dc0*/  IMAD R133, R143, 0x37, RZ ;  /* 0x000000378f857824 */ /* 0x000fc400078e02ff */
[----:B------:R-:W-:Y:S01]  /*0dd0*/  IMAD R93, R143, 0x21, RZ ;  /* 0x000000218f5d7824 */ /* 0x000fe200078e02ff */
[-C--:B------:R-:W-:Y:S01]  /*0de0*/  LEA.HI.X.SX32 R73, R85, R79.reuse, 0x1, P5 ;  /* 0x0000004f55497211 */ /* 0x080fe200028f0eff */
[----:B------:R-:W-:Y:S01]  /*0df0*/  IMAD R145, R143, 0x48, RZ ;  /* 0x000000488f917824 */ /* 0x000fe200078e02ff */
[-C--:B------:R-:W-:Y:S01]  /*0e00*/  IADD3 R84, P5, PT, R141, R78.reuse, RZ ;  /* 0x0000004e8d547210 */ /* 0x080fe20007fbe0ff */
[----:B------:R-:W-:Y:S01]  /*0e10*/  IMAD R123, R143, 0x32, RZ ;  /* 0x000000328f7b7824 */ /* 0x000fe200078e02ff */
[----:B------:R-:W5:Y:S02]  /*0e20*/  LDG.E.U16 R12, desc[UR30][R12.64] ;  /* 0x0000001e0c0c7981 */ /* 0x000f64000c1e1500 */
[-C--:B------:R-:W-:Y:S02]  /*0e30*/  LEA.HI.X.SX32 R85, R91, R79.reuse, 0x1, P5 ;  /* 0x0000004f5b557211 */ /* 0x080fe400028f0eff */
[-C--:B------:R-:W-:Y:S01]  /*0e40*/  IADD3 R90, P5, PT, R151, R78.reuse, RZ ;  /* 0x0000004e975a7210 */ /* 0x080fe20007fbe0ff */
[----:B------:R-:W-:Y:S01]  /*0e50*/  IMAD R127, R143, 0x34, RZ ;  /* 0x000000348f7f7824 */ /* 0x000fe200078e02ff */
[-C--:B------:R-:W-:Y:S01]  /*0e60*/  LEA.HI.X.SX32 R5, R93, R79.reuse, 0x1, P2 ;  /* 0x0000004f5d057211 */ /* 0x080fe200010f0eff */
[----:B------:R-:W-:Y:S01]  /*0e70*/  IMAD R77, R143, 0x19, RZ ;  /* 0x000000198f4d7824 */ /* 0x000fe200078e02ff */
[-C--:B------:R-:W-:Y:S01]  /*0e80*/  LEA.HI.X.SX32 R91, R105, R79.reuse, 0x1, P5 ;  /* 0x0000004f695b7211 */ /* 0x080fe200028f0eff */
[----:B------:R-:W-:Y:S01]  /*0e90*/  IMAD R137, R143, 0x3a, RZ ;  /* 0x0000003a8f897824 */ /* 0x000fe200078e02ff */
[-C--:B------:R-:W-:Y:S01]  /*0ea0*/  IADD3 R104, P5, PT, R165, R78.reuse, RZ ;  /* 0x0000004ea5687210 */ /* 0x080fe20007fbe0ff */
[----:B------:R2:W5:Y:S03]  /*0eb0*/  LDG.E.U16 R13, desc[UR30][R4.64] ;  /* 0x0000001e040d7981 */ /* 0x000566000c1e1500 */
        /* <DEDUP_REMOVED lines=8> */
[----:B------:R-:W3:Y:S01]  /*0f40*/  LDC.64 R132, c[0x0][0x3c0] ;  /* 0x0000f000ff847b82 */ /* 0x000ee20000000a00 */
[-C--:B------:R-:W-:Y:S01]  /*0f50*/  IADD3 R40, P6, PT, R123, R78.reuse, RZ ;  /* 0x0000004e7b287210 */ /* 0x080fe20007fde0ff */
[C---:B------:R-:W-:Y:S01]  /*0f60*/  IMAD R101, R143.reuse, 0x25, RZ ;  /* 0x000000258f657824 */ /* 0x040fe200078e02ff */
[----:B--2---:R-:W-:Y:S01]  /*0f70*/  SHF.R.U32.HI R4, RZ, 0x6, R136 ;  /* 0x00000006ff047819 */ /* 0x004fe20000011688 */
[----:B------:R-:W-:Y:S01]  /*0f80*/  IMAD R97, R143, 0x23, RZ ;  /* 0x000000238f617824 */ /* 0x000fe200078e02ff */
[-C--:B------:R-:W-:Y:S01]  /*0f90*/  IADD3 R44, P4, PT, R127, R78.reuse, RZ ;  /* 0x0000004e7f2c7210 */ /* 0x080fe20007f9e0ff */
[----:B------:R-:W-:Y:S01]  /*0fa0*/  IMAD R161, R143, 0x5a, RZ ;  /* 0x0000005a8fa17824 */ /* 0x000fe200078e02ff */
[-C--:B------:R-:W-:Y:S01]  /*0fb0*/  LEA.HI.X.SX32 R11, R99, R79.reuse, 0x1, P3 ;  /* 0x0000004f630b7211 */ /* 0x080fe200018f0eff */
[----:B------:R-:W-:Y:S01]  /*0fc0*/  IMAD R153, R143, 0x52, RZ ;  /* 0x000000528f997824 */ /* 0x000fe200078e02ff */
[-C--:B------:R-:W-:Y:S01]  /*0fd0*/  LEA.HI.X.SX32 R41, R77, R79.reuse, 0x1, P6 ;  /* 0x0000004f4d297211 */ /* 0x080fe200030f0eff */
[----:B------:R-:W-:Y:S01]  /*0fe0*/  IMAD R155, R143, 0x54, RZ ;  /* 0x000000548f9b7824 */ /* 0x000fe200078e02ff */
[----:B------:R-:W-:Y:S01]  /*0ff0*/  IADD3 R76, P6, PT, R137, R78, RZ ;  /* 0x0000004e894c7210 */ /* 0x000fe20007fde0ff */
[----:B------:R-:W-:Y:S01]  /*1000*/  IMAD R157, R143, 0x56, RZ ;  /* 0x000000568f9d7824 */ /* 0x000fe200078e02ff */
[----:B------:R-:W-:Y:S01]  /*1010*/  SGXT.U32 R4, R4, 0x1 ;  /* 0x000000010404781a */ /* 0x000fe20000000000 */
[----:B------:R3:W5:Y:S01]  /*1020*/  LDG.E.U16 R11, desc[UR30][R10.64] ;  /* 0x0000001e0a0b7981 */ /* 0x000762000c1e1500 */
[----:B------:R-:W-:-:S02]  /*1030*/  LEA.HI.X.SX32 R45, R83, R79, 0x1, P4 ;  /* 0x0000004f532d7211 */ /* 0x000fc400020f0eff */
[-C--:B------:R-:W-:Y:S01]  /*1040*/  IADD3 R82, P4, PT, R139, R78.reuse, RZ ;  /* 0x0000004e8b527210 */ /* 0x080fe20007f9e0ff */
[----:B------:R-:W-:Y:S01]  /*1050*/  IMAD R159, R143, 0x58, RZ ;  /* 0x000000588f9f7824 */ /* 0x000fe200078e02ff */
[-C--:B------:R-:W-:Y:S01]  /*1060*/  LEA.HI.X.SX32 R77, R87, R79.reuse, 0x1, P6 ;  /* 0x0000004f574d7211 */ /* 0x080fe200030f0eff */
[----:B------:R-:W-:Y:S01]  /*1070*/  IMAD R163, R143, 0x5c, RZ ;  /* 0x0000005c8fa37824 */ /* 0x000fe200078e02ff */
[-C--:B------:R-:W-:Y:S01]  /*1080*/  IADD3 R86, P6, PT, R147, R78.reuse, RZ ;  /* 0x0000004e93567210 */ /* 0x080fe20007fde0ff */
[----:B------:R2:W5:Y:S01]  /*1090*/  LDG.E.U16 R41, desc[UR30][R40.64] ;  /* 0x0000001e28297981 */ /* 0x000562000c1e1500 */
[----:B------:R-:W-:Y:S01]  /*10a0*/  LEA.HI.X.SX32 R83, R89, R79, 0x1, P4 ;  /* 0x0000004f59537211 */ /* 0x000fe200020f0eff */
[----:B---3--:R-:W-:Y:S01]  /*10b0*/  IMAD R10, R4, R133, RZ ;  /* 0x00000085040a7224 */ /* 0x008fe200078e02ff */
[-C--:B------:R-:W-:Y:S01]  /*10c0*/  IADD3 R88, P4, PT, R149, R78.reuse, RZ ;  /* 0x0000004e95587210 */ /* 0x080fe20007f9e0ff */
[----:B------:R-:W-:Y:S01]  /*10d0*/  IMAD R115, R143, 0x2d, RZ ;  /* 0x0000002d8f737824 */ /* 0x000fe200078e02ff */
[-C--:B------:R-:W-:Y:S01]  /*10e0*/  LEA.HI.X.SX32 R87, R101, R79.reuse, 0x1, P6 ;  /* 0x0000004f65577211 */ /* 0x080fe200030f0eff */
[----:B------:R-:W-:Y:S01]  /*10f0*/  IMAD R107, R143, 0x29, RZ ;  /* 0x000000298f6b7824 */ /* 0x000fe200078e02ff */
[-C--:B------:R-:W-:Y:S01]  /*1100*/  LEA.HI.X.SX32 R7, R95, R79.reuse, 0x1, P1 ;  /* 0x0000004f5f077211 */ /* 0x080fe200008f0eff */
[----:B------:R-:W-:Y:S01]  /*1110*/  IMAD R111, R143, 0x2b, RZ ;  /* 0x0000002b8f6f7824 */ /* 0x000fe200078e02ff */
[-C--:B------:R-:W-:Y:S01]  /*1120*/  LEA.HI.X.SX32 R9, R97, R79.reuse, 0x1, P0 ;  /* 0x0000004f61097211 */ /* 0x080fe200000f0eff */
[----:B--2---:R-:W-:Y:S01]  /*1130*/  IMAD R40, R133, 0x2, R10 ;  /* 0x0000000285287824 */ /* 0x004fe200078e020a */
[-C--:B------:R-:W-:Y:S01]  /*1140*/  IADD3 R100, P6, PT, R161, R78.reuse, RZ ;  /* 0x0000004ea1647210 */ /* 0x080fe20007fde0ff */
[----:B------:R-:W-:Y:S01]  /*1150*/  IMAD R175, R143, 0x6a, RZ ;  /* 0x0000006a8faf7824 */ /* 0x000fe200078e02ff */
        /* <DEDUP_REMOVED lines=11> */
[----:B------:R2:W5:Y:S01]  /*1210*/  LDG.E.U16 R45, desc[UR30][R44.64] ;  /* 0x0000001e2c2d7981 */ /* 0x000562000c1e1500 */
[----:B------:R-:W-:Y:S01]  /*1220*/  IMAD R129, R143, 0x35, RZ ;  /* 0x000000358f817824 */ /* 0x000fe200078e02ff */
[-C--:B------:R-:W-:Y:S01]  /*1230*/  LEA.HI.X.SX32 R101, R115, R79.reuse, 0x1, P6 ;  /* 0x0000004f73657211 */ /* 0x080fe200030f0eff */
        /* <DEDUP_REMOVED lines=16> */
[----:B------:R2:W5:Y:S01]  /*1340*/  LDG.E.U16 R73, desc[UR30][R72.64] ;  /* 0x0000001e48497981 */ /* 0x000562000c1e1500 */
[-C--:B------:R-:W-:Y:S01]  /*1350*/  IADD3 R112, P3, PT, R173, R78.reuse, RZ ;  /* 0x0000004ead707210 */ /* 0x080fe20007f7e0ff */
[----:B------:R-:W-:Y:S01]  /*1360*/  IMAD R191, R143, 0x7c, RZ ;  /* 0x0000007c8fbf7824 */ /* 0x000fe200078e02ff */
[-C--:B------:R-:W-:Y:S01]  /*1370*/  LEA.HI.X.SX32 R103, R117, R79.reuse, 0x1, P4 ;  /* 0x0000004f75677211 */ /* 0x080fe200020f0eff */
[----:B------:R-:W-:Y:S01]  /*1380*/  IMAD R135, R143, 0x39, RZ ;  /* 0x000000398f877824 */ /* 0x000fe200078e02ff */
[----:B------:R-:W-:Y:S01]  /*1390*/  IADD3 R116, P4, PT, R177, R78, RZ ;  /* 0x0000004eb1747210 */ /* 0x000fe20007f9e0ff */
[----:B------:R-:W-:Y:S01]  /*13a0*/  IMAD R3, R143, 0x3b, RZ ;  /* 0x0000003b8f037824 */ /* 0x000fe200078e02ff */
[-C--:B------:R-:W-:Y:S01]  /*13b0*/  LEA.HI.X.SX32 R115, R129, R79.reuse, 0x1, P6 ;  /* 0x0000004f81737211 */ /* 0x080fe200030f0eff */
[----:B------:R3:W5:Y:S01]  /*13c0*/  LDG.E.U16 R77, desc[UR30][R76.64] ;  /* 0x0000001e4c4d7981 */ /* 0x000762000c1e1500 */
[----:B--2---:R-:W-:Y:S01]  /*13d0*/  IMAD R72, R133, 0x2, R44 ;  /* 0x0000000285487824 */ /* 0x004fe200078e022c */
[-C--:B------:R-:W-:Y:S01]  /*13e0*/  LEA.HI.X.SX32 R107, R121, R79.reuse, 0x1, P2 ;  /* 0x0000004f796b7211 */ /* 0x080fe200010f0eff */
[----:B------:R-:W-:Y:S01]  /*13f0*/  IMAD R129, R143, 0x3d, RZ ;  /* 0x0000003d8f817824 */ /* 0x000fe200078e02ff */
[-C--:B------:R-:W-:Y:S01]  /*1400*/  LEA.HI.X.SX32 R109, R123, R79.reuse, 0x1, P1 ;  /* 0x0000004f7b6d7211 */ /* 0x080fe200008f0eff */
[----:B------:R2:W5:Y:S01]  /*1410*/  LDG.E.U16 R0, desc[UR30][R78.64] ;  /* 0x0000001e4e007981 */ /* 0x000562000c1e1500 */
[----:B------:R-:W-:-:S02]  /*1420*/  LEA.HI.X.SX32 R111, R125, R79, 0x1, P0 ;  /* 0x0000004f7d6f7211 */ /* 0x000fc400000f0eff */
[-C--:B------:R-:W-:Y:S01]  /*1430*/  LEA.HI.X.SX32 R113, R127, R79.reuse, 0x1, P3 ;  /* 0x0000004f7f717211 */ /* 0x080fe200018f0eff */
[----:B---3--:R-:W-:Y:S01]  /*1440*/  IMAD R76, R133, 0x2, R72 ;  /* 0x00000002854c7824 */ /* 0x008fe200078e0248 */
[-C--:B------:R-:W-:Y:S01]  /*1450*/  IADD3 R120, P2, PT, R181, R78.reuse, RZ ;  /* 0x0000004eb5787210 */ /* 0x080fe20007f5e0ff */
[----:B------:R3:W5:Y:S01]  /*1460*/  LDG.E.U16 R83, desc[UR30][R82.64] ;  /* 0x0000001e52537981 */ /* 0x000762000c1e1500 */
[-C--:B------:R-:W-:Y:S02]  /*1470*/  IADD3 R122, P1, PT, R183, R78.reuse, RZ ;  /* 0x0000004eb77a7210 */ /* 0x080fe40007f3e0ff */
[-C--:B------:R-:W-:Y:S01]  /*1480*/  IADD3 R124, P0, PT, R185, R78.reuse, RZ ;  /* 0x0000004eb97c7210 */ /* 0x080fe20007f1e0ff */
[----:B------:R4:W5:Y:S01]  /*1490*/  LDG.E.U16 R85, desc[UR30][R84.64] ;  /* 0x0000001e54557981 */ /* 0x000962000c1e1500 */
[-C--:B------:R-:W-:Y:S02]  /*14a0*/  IADD3 R126, P3, PT, R187, R78.reuse, RZ ;  /* 0x0000004ebb7e7210 */ /* 0x080fe40007f7e0ff */
[----:B------:R-:W-:Y:S01]  /*14b0*/  IADD3 R128, P6, PT, R189, R78, RZ ;  /* 0x0000004ebd807210 */ /* 0x000fe20007fde0ff */
[----:B------:R-:W5:Y:S01]  /*14c0*/  LDG.E.U16 R87, desc[UR30][R86.64] ;  /* 0x0000001e56577981 */ /* 0x000f62000c1e1500 */
[----:B------:R-:W-:-:S02]  /*14d0*/  LEA.HI.X.SX32 R117, R131, R79, 0x1, P4 ;  /* 0x0000004f83757211 */ /* 0x000fc400020f0eff */
[----:B--2---:R-:W-:Y:S01]  /*14e0*/  IADD3 R78, P4, PT, R191, R78, RZ ;  /* 0x0000004ebf4e7210 */ /* 0x004fe20007f9e0ff */
[----:B---3--:R-:W-:Y:S01]  /*14f0*/  IMAD R82, R133, 0x2, R76 ;  /* 0x0000000285527824 */ /* 0x008fe200078e024c */
[-C--:B------:R-:W-:Y:S01]  /*1500*/  LEA.HI.X.SX32 R121, R135, R79.reuse, 0x1, P2 ;  /* 0x0000004f87797211 */ /* 0x080fe200010f0eff */
[----:B------:R-:W5:Y:S01]  /*1510*/  LDG.E.U16 R89, desc[UR30][R88.64] ;  /* 0x0000001e58597981 */ /* 0x000f62000c1e1500 */
[-C--:B------:R-:W-:Y:S02]  /*1520*/  LEA.HI.X.SX32 R123, R137, R79.reuse, 0x1, P1 ;  /* 0x0000004f897b7211 */ /* 0x080fe400008f0eff */
[-C--:B------:R-:W-:Y:S01]  /*1530*/  LEA.HI.X.SX32 R125, R3, R79.reuse, 0x1, P0 ;  /* 0x0000004f037d7211 */ /* 0x080fe200000f0eff */
[----:B------:R-:W5:Y:S01]  /*1540*/  LDG.E.U16 R91, desc[UR30][R90.64] ;  /* 0x0000001e5a5b7981 */ /* 0x000f62000c1e1500 */
[-C--:B------:R-:W-:Y:S02]  /*1550*/  LEA.HI.X.SX32 R127, R139, R79.reuse, 0x1, P3 ;  /* 0x0000004f8b7f7211 */ /* 0x080fe400018f0eff */
[-C--:B------:R-:W-:Y:S01]  /*1560*/  LEA.HI.X.SX32 R129, R129, R79.reuse, 0x1, P6 ;  /* 0x0000004f81817211 */ /* 0x080fe200030f0eff */
[----:B----4-:R-:W-:Y:S01]  /*1570*/  IMAD R84, R133, 0x2, R82 ;  /* 0x0000000285547824 */ /* 0x010fe200078e0252 */
[----:B------:R-:W-:Y:S01]  /*1580*/  LEA.HI.X.SX32 R79, R141, R79, 0x1, P4 ;  /* 0x0000004f8d4f7211 */ /* 0x000fe200020f0eff */
[----:B------:R-:W5:Y:S01]  /*1590*/  LDG.E.U16 R93, desc[UR30][R92.64] ;  /* 0x0000001e5c5d7981 */ /* 0x000f62000c1e1500 */
[----:B------:R-:W2:Y:S03]  /*15a0*/  LDC.64 R134, c[0x0][0x388] ;  /* 0x0000e200ff867b82 */ /* 0x000ea60000000a00 */
[----:B------:R-:W5:Y:S04]  /*15b0*/  LDG.E.U16 R95, desc[UR30][R94.64] ;  /* 0x0000001e5e5f7981 */ /* 0x000f68000c1e1500 */
[----:B------:R3:W5:Y:S04]  /*15c0*/  LDG.E.U16 R79, desc[UR30][R78.64] ;  /* 0x0000001e4e4f7981 */ /* 0x000768000c1e1500 */
[----:B------:R4:W5:Y:S04]  /*15d0*/  LDG.E.U16 R97, desc[UR30][R96.64] ;  /* 0x0000001e60617981 */ /* 0x000968000c1e1500 */
[----:B------:R0:W5:Y:S01]  /*15e0*/  LDG.E.U16 R99, desc[UR30][R98.64] ;  /* 0x0000001e62637981 */ /* 0x000162000c1e1500 */
[----:B---3--:R-:W-:-:S03]  /*15f0*/  IMAD R78, R133, 0x2, R84 ;  /* 0x00000002854e7824 */ /* 0x008fc600078e0254 */
[----:B------:R3:W5:Y:S01]  /*1600*/  LDG.E.U16 R101, desc[UR30][R100.64] ;  /* 0x0000001e64657981 */ /* 0x000762000c1e1500 */
[----:B------:R-:W-:-:S03]  /*1610*/  IMAD R86, R133, 0x2, R78 ;  /* 0x0000000285567824 */ /* 0x000fc600078e024e */
[----:B------:R0:W5:Y:S01]  /*1620*/  LDG.E.U16 R103, desc[UR30][R102.64] ;  /* 0x0000001e66677981 */ /* 0x000162000c1e1500 */
[----:B------:R-:W-:-:S03]  /*1630*/  IMAD R88, R133, 0x2, R86 ;  /* 0x0000000285587824 */ /* 0x000fc600078e0256 */
[----:B------:R-:W5:Y:S01]  /*1640*/  LDG.E.U16 R105, desc[UR30][R104.64] ;  /* 0x0000001e68697981 */ /* 0x000f62000c1e1500 */
[----:B------:R-:W-:-:S03]  /*1650*/  IMAD R90, R133, 0x2, R88 ;  /* 0x00000002855a7824 */ /* 0x000fc600078e0258 */
[----:B------:R-:W5:Y:S01]  /*1660*/  LDG.E.U16 R107, desc[UR30][R106.64] ;  /* 0x0000001e6a6b7981 */ /* 0x000f62000c1e1500 */
[----:B------:R-:W-:-:S03]  /*1670*/  IMAD R92, R133, 0x2, R90 ;  /* 0x00000002855c7824 */ /* 0x000fc600078e025a */
[----:B------:R1:W5:Y:S01]  /*1680*/  LDG.E.U16 R68, desc[UR30][R68.64] ;  /* 0x0000001e44447981 */ /* 0x000362000c1e1500 */
[----:B------:R-:W-:-:S03]  /*1690*/  IMAD R94, R133, 0x2, R92 ;  /* 0x00000002855e7824 */ /* 0x000fc600078e025c */
[----:B------:R1:W5:Y:S01]  /*16a0*/  LDG.E.U16 R109, desc[UR30][R108.64] ;  /* 0x0000001e6c6d7981 */ /* 0x000362000c1e1500 */
[C---:B----4-:R-:W-:Y:S01]  /*16b0*/  IMAD R96, R133.reuse, 0x2, R94 ;  /* 0x0000000285607824 */ /* 0x050fe200078e025e */
[----:B------:R-:W-:Y:S02]  /*16c0*/  SHF.R.U32.HI R5, RZ, 0x5, R136 ;  /* 0x00000005ff057819 */ /* 0x000fe40000011688 */
[----:B------:R-:W5:Y:S01]  /*16d0*/  LDG.E.U16 R14, desc[UR30][R14.64] ;  /* 0x0000001e0e0e7981 */ /* 0x000f62000c1e1500 */
[----:B0-----:R-:W-:-:S03]  /*16e0*/  IMAD R98, R133, 0x2, R96 ;  /* 0x0000000285627824 */ /* 0x001fc600078e0260 */
[----:B------:R-:W5:Y:S01]  /*16f0*/  LDG.E.U16 R111, desc[UR30][R110.64] ;  /* 0x0000001e6e6f7981 */ /* 0x000f62000c1e1500 */
[C---:B---3--:R-:W-:Y:S02]  /*1700*/  IMAD R100, R133.reuse, 0x2, R98 ;  /* 0x0000000285647824 */ /* 0x048fe400078e0262 */
[----:B------:R-:W-:Y:S01]  /*1710*/  IMAD R3, R132, UR8, RZ ;  /* 0x0000000884037c24 */ /* 0x000fe2000f8e02ff */
[----:B------:R-:W5:Y:S01]  /*1720*/  LDG.E.U16 R113, desc[UR30][R112.64] ;  /* 0x0000001e70717981 */ /* 0x000f62000c1e1500 */
[C---:B------:R-:W-:Y:S01]  /*1730*/  IMAD R102, R133.reuse, 0x2, R100 ;  /* 0x0000000285667824 */ /* 0x040fe200078e0264 */
[----:B-1----:R-:W-:Y:S02]  /*1740*/  LOP3.LUT R69, R136, 0x3f, RZ, 0xc0, !PT ;  /* 0x0000003f88457812 */ /* 0x002fe400078ec0ff */
[----:B------:R0:W5:Y:S01]  /*1750*/  LDG.E.U16 R15, desc[UR30][R6.64] ;  /* 0x0000001e060f7981 */ /* 0x000162000c1e1500 */
[----:B------:R-:W-:-:S03]  /*1760*/  IMAD R104, R133, 0x2, R102 ;  /* 0x0000000285687824 */ /* 0x000fc600078e0266 */
[----:B------:R-:W5:Y:S01]  /*1770*/  LDG.E.U16 R9, desc[UR30][R8.64] ;  /* 0x0000001e08097981 */ /* 0x000f62000c1e1500 */
[----:B------:R-:W-:-:S03]  /*1780*/  IMAD R106, R133, 0x2, R104 ;  /* 0x00000002856a7824 */ /* 0x000fc600078e0268 */
[----:B------:R1:W5:Y:S01]  /*1790*/  LDG.E.U16 R115, desc[UR30][R114.64] ;  /* 0x0000001e72737981 */ /* 0x000362000c1e1500 */
[----:B------:R-:W-:Y:S02]  /*17a0*/  IMAD R108, R133, 0x2, R106 ;  /* 0x00000002856c7824 */ /* 0x000fe400078e026a */
[----:B0-----:R-:W-:Y:S01]  /*17b0*/  IMAD R6, R69, UR4, RZ ;  /* 0x0000000445067c24 */ /* 0x001fe2000f8e02ff */
[----:B------:R0:W5:Y:S01]  /*17c0*/  LDG.E.U16 R117, desc[UR30][R116.64] ;  /* 0x0000001e74757981 */ /* 0x000162000c1e1500 */
[----:B------:R-:W-:Y:S01]  /*17d0*/  IMAD R110, R133, 0x2, R108 ;  /* 0x00000002856e7824 */ /* 0x000fe200078e026c */
[----:B------:R-:W-:Y:S01]  /*17e0*/  R2UR UR23, R5 ;  /* 0x00000000051772ca */ /* 0x000fe200000e0000 */
[----:B------:R-:W-:Y:S01]  /*17f0*/  IMAD.SHL.U32 R7, R6, 0x2, RZ ;  /* 0x0000000206077824 */ /* 0x000fe200078e00ff */
[----:B------:R3:W5:Y:S01]  /*1800*/  LDG.E.U16 R16, desc[UR30][R16.64] ;  /* 0x0000001e10107981 */ /* 0x000762000c1e1500 */
[----:B------:R-:W-:Y:S02]  /*1810*/  IMAD R112, R133, 0x2, R110 ;  /* 0x0000000285707824 */ /* 0x000fe400078e026e */
[----:B------:R-:W-:Y:S01]  /*1820*/  IMAD.SHL.U32 R5, R3, 0x2, RZ ;  /* 0x0000000203057824 */ /* 0x000fe200078e00ff */
[----:B------:R4:W5:Y:S01]  /*1830*/  LDG.E.U16 R119, desc[UR30][R118.64] ;  /* 0x0000001e76777981 */ /* 0x000962000c1e1500 */
[----:B-1----:R-:W-:-:S02]  /*1840*/  IMAD R114, R133, 0x2, R112 ;  /* 0x0000000285727824 */ /* 0x002fc400078e0270 */
[----:B------:R-:W-:Y:S01]  /*1850*/  IMAD.HI R8, R6, 0x2, RZ ;  /* 0x0000000206087827 */ /* 0x000fe200078e02ff */
[----:B--2---:R-:W-:Y:S01]  /*1860*/  IADD3 R7, P0, P1, R7, R134, R5 ;  /* 0x0000008607077210 */ /* 0x004fe2000791e005 */
[----:B------:R1:W5:Y:S02]  /*1870*/  LDG.E.U16 R121, desc[UR30][R120.64] ;  /* 0x0000001e78797981 */ /* 0x000364000c1e1500 */
[----:B------:R-:W-:Y:S01]  /*1880*/  IMAD.HI R6, R3, 0x2, RZ ;  /* 0x0000000203067827 */ /* 0x000fe200078e02ff */
[----:B------:R-:W-:Y:S01]  /*1890*/  LEA R250, P3, R72, R7, 0x1 ;  /* 0x0000000748fa7211 */ /* 0x000fe200078608ff */
[----:B------:R2:W5:Y:S02]  /*18a0*/  LDG.E.U16 R123, desc[UR30][R122.64] ;  /* 0x0000001e7a7b7981 */ /* 0x000564000c1e1500 */
[C---:B0-----:R-:W-:Y:S01]  /*18b0*/  IMAD R116, R133.reuse, 0x2, R114 ;  /* 0x0000000285747824 */ /* 0x041fe200078e0272 */
[----:B---3--:R-:W-:Y:S01]  /*18c0*/  IADD3.X R17, PT, PT, R8, R135, R6, P0, P1 ;  /* 0x0000008708117210 */ /* 0x008fe200007e2406 */
[----:B------:R0:W5:Y:S01]  /*18d0*/  LDG.E.U16 R125, desc[UR30][R124.64] ;  /* 0x0000001e7c7d7981 */ /* 0x000162000c1e1500 */
[-C--:B------:R-:W-:Y:S01]  /*18e0*/  LEA R196, P0, R10, R7.reuse, 0x1 ;  /* 0x000000070ac47211 */ /* 0x080fe200078008ff */
[----:B----4-:R-:W-:Y:S01]  /*18f0*/  IMAD R118, R133, 0x2, R116 ;  /* 0x0000000285767824 */ /* 0x010fe200078e0274 */
[-C--:B------:R-:W-:Y:S01]  /*1900*/  LEA R194, P1, R40, R7.reuse, 0x1 ;  /* 0x0000000728c27211 */ /* 0x080fe200078208ff */
[----:B------:R3:W5:Y:S01]  /*1910*/  LDG.E.U16 R127, desc[UR30][R126.64] ;  /* 0x0000001e7e7f7981 */ /* 0x000762000c1e1500 */
[----:B------:R-:W-:-:S02]  /*1920*/  LEA R192, P2, R44, R7, 0x1 ;  /* 0x000000072cc07211 */ /* 0x000fc400078408ff */
[-C--:B------:R-:W-:Y:S01]  /*1930*/  LEA.HI.X.SX32 R251, R72, R17.reuse, 0x1, P3 ;  /* 0x0000001148fb7211 */ /* 0x080fe200018f0eff */
[----:B-1----:R-:W-:Y:S01]  /*1940*/  IMAD R120, R133, 0x2, R118 ;  /* 0x0000000285787824 */ /* 0x002fe200078e0276 */
[-C--:B------:R-:W-:Y:S01]  /*1950*/  LEA.HI.X.SX32 R197, R10, R17.reuse, 0x1, P0 ;  /* 0x000000110ac57211 */ /* 0x080fe200000f0eff */
[----:B------:R1:W5:Y:S01]  /*1960*/  LDG.E.U16 R129, desc[UR30][R128.64] ;  /* 0x0000001e80817981 */ /* 0x000362000c1e1500 */
[-C--:B------:R-:W-:Y:S02]  /*1970*/  LEA.HI.X.SX32 R195, R40, R17.reuse, 0x1, P1 ;  /* 0x0000001128c37211 */ /* 0x080fe400008f0eff */
[----:B------:R-:W-:Y:S02]  /*1980*/  LEA.HI.X.SX32 R193, R44, R17, 0x1, P2 ;  /* 0x000000112cc17211 */ /* 0x000fe400010f0eff */
[-C--:B------:R-:W-:Y:S02]  /*1990*/  LEA R242, P3, R78, R7.reuse, 0x1 ;  /* 0x000000074ef27211 */ /* 0x080fe400078608ff */
[----:B------:R-:W-:-:S02]  /*19a0*/  LEA R248, P0, R76, R7, 0x1 ;  /* 0x000000074cf87211 */ /* 0x000fc400078008ff */
[-C--:B------:R-:W-:Y:S02]  /*19b0*/  LEA R246, P1, R82, R7.reuse, 0x1 ;  /* 0x0000000752f67211 */ /* 0x080fe400078208ff */
[----:B------:R-:W-:Y:S01]  /*19c0*/  LEA R244, P2, R84, R7, 0x1 ;  /* 0x0000000754f47211 */ /* 0x000fe200078408ff */
[----:B--2---:R-:W-:Y:S01]  /*19d0*/  IMAD R122, R133, 0x2, R120 ;  /* 0x00000002857a7824 */ /* 0x004fe200078e0278 */
[-C--:B------:R-:W-:Y:S02]  /*19e0*/  LEA.HI.X.SX32 R243, R78, R17.reuse, 0x1, P3 ;  /* 0x000000114ef37211 */ /* 0x080fe400018f0eff */
[-C--:B------:R-:W-:Y:S02]  /*19f0*/  LEA.HI.X.SX32 R249, R76, R17.reuse, 0x1, P0 ;  /* 0x000000114cf97211 */ /* 0x080fe400000f0eff */
[-C--:B------:R-:W-:Y:S02]  /*1a00*/  LEA.HI.X.SX32 R247, R82, R17.reuse, 0x1, P1 ;  /* 0x0000001152f77211 */ /* 0x080fe400008f0eff */
[----:B------:R-:W-:-:S02]  /*1a10*/  LEA.HI.X.SX32 R245, R84, R17, 0x1, P2 ;  /* 0x0000001154f57211 */ /* 0x000fc400010f0eff */
[-C--:B------:R-:W-:Y:S02]  /*1a20*/  LEA R214, P3, R92, R7.reuse, 0x1 ;  /* 0x000000075cd67211 */ /* 0x080fe400078608ff */
[-C--:B------:R-:W-:Y:S02]  /*1a30*/  LEA R240, P0, R86, R7.reuse, 0x1 ;  /* 0x0000000756f07211 */ /* 0x080fe400078008ff */
[-C--:B------:R-:W-:Y:S02]  /*1a40*/  LEA R220, P1, R88, R7.reuse, 0x1 ;  /* 0x0000000758dc7211 */ /* 0x080fe400078208ff */
[----:B------:R-:W-:Y:S01]  /*1a50*/  LEA R218, P2, R90, R7, 0x1 ;  /* 0x000000075ada7211 */ /* 0x000fe200078408ff */
[----:B0-----:R-:W-:Y:S01]  /*1a60*/  IMAD R124, R133, 0x2, R122 ;  /* 0x00000002857c7824 */ /* 0x001fe200078e027a */
[-C--:B------:R-:W-:Y:S02]  /*1a70*/  LEA.HI.X.SX32 R215, R92, R17.reuse, 0x1, P3 ;  /* 0x000000115cd77211 */ /* 0x080fe400018f0eff */
[----:B------:R-:W-:-:S02]  /*1a80*/  LEA.HI.X.SX32 R241, R86, R17, 0x1, P0 ;  /* 0x0000001156f17211 */ /* 0x000fc400000f0eff */
[-C--:B------:R-:W-:Y:S02]  /*1a90*/  LEA.HI.X.SX32 R221, R88, R17.reuse, 0x1, P1 ;  /* 0x0000001158dd7211 */ /* 0x080fe400008f0eff */
[----:B------:R-:W-:Y:S02]  /*1aa0*/  LEA.HI.X.SX32 R219, R90, R17, 0x1, P2 ;  /* 0x000000115adb7211 */ /* 0x000fe400010f0eff */
[-C--:B------:R-:W-:Y:S02]  /*1ab0*/  LEA R178, P3, R100, R7.reuse, 0x1 ;  /* 0x0000000764b27211 */ /* 0x080fe400078608ff */
[-C--:B------:R-:W-:Y:S02]  /*1ac0*/  LEA R208, P0, R94, R7.reuse, 0x1 ;  /* 0x000000075ed07211 */ /* 0x080fe400078008ff */
[-C--:B------:R-:W-:Y:S02]  /*1ad0*/  LEA R204, P1, R96, R7.reuse, 0x1 ;  /* 0x0000000760cc7211 */ /* 0x080fe400078208ff */
[----:B------:R-:W-:Y:S01]  /*1ae0*/  LEA R180, P2, R98, R7, 0x1 ;  /* 0x0000000762b47211 */ /* 0x000fe200078408ff */
[----:B---3--:R-:W-:Y:S01]  /*1af0*/  IMAD R126, R133, 0x2, R124 ;  /* 0x00000002857e7824 */ /* 0x008fe200078e027c */
[----:B------:R0:W-:Y:S01]  /*1b00*/  STL.64 [R1+0x10], R196 ;  /* 0x000010c401007387 */ /* 0x0001e20000100a00 */
[----:B------:R-:W-:-:S02]  /*1b10*/  LEA.HI.X.SX32 R179, R100, R17, 0x1, P3 ;  /* 0x0000001164b37211 */ /* 0x000fc400018f0eff */
[-C--:B------:R-:W-:Y:S01]  /*1b20*/  LEA.HI.X.SX32 R209, R94, R17.reuse, 0x1, P0 ;  /* 0x000000115ed17211 */ /* 0x080fe200000f0eff */
[----:B------:R0:W-:Y:S01]  /*1b30*/  STL.64 [R1+0x8], R194 ;  /* 0x000008c201007387 */ /* 0x0001e20000100a00 */
[-C--:B------:R-:W-:Y:S02]  /*1b40*/  LEA.HI.X.SX32 R205, R96, R17.reuse, 0x1, P1 ;  /* 0x0000001160cd7211 */ /* 0x080fe400008f0eff */
[----:B------:R-:W-:Y:S01]  /*1b50*/  LEA.HI.X.SX32 R181, R98, R17, 0x1, P2 ;  /* 0x0000001162b57211 */ /* 0x000fe200010f0eff */
[----:B------:R0:W-:Y:S01]  /*1b60*/  STL.64 [R1], R192 ;  /* 0x000000c001007387 */ /* 0x0001e20000100a00 */
[-C--:B------:R-:W-:Y:S01]  /*1b70*/  LEA R170, P3, R108, R7.reuse, 0x1 ;  /* 0x000000076caa7211 */ /* 0x080fe200078608ff */
[----:B-1----:R-:W-:Y:S01]  /*1b80*/  IMAD R128, R133, 0x2, R126 ;  /* 0x0000000285807824 */ /* 0x002fe200078e027e */
[-C--:B------:R-:W-:Y:S02]  /*1b90*/  LEA R176, P0, R102, R7.reuse, 0x1 ;  /* 0x0000000766b07211 */ /* 0x080fe400078008ff */
[----:B------:R-:W-:-:S02]  /*1ba0*/  LEA R174, P1, R104, R7, 0x1 ;  /* 0x0000000768ae7211 */ /* 0x000fc400078208ff */
[----:B------:R-:W-:Y:S02]  /*1bb0*/  LEA R172, P2, R106, R7, 0x1 ;  /* 0x000000076aac7211 */ /* 0x000fe400078408ff */
[-C--:B------:R-:W-:Y:S01]  /*1bc0*/  LEA.HI.X.SX32 R171, R108, R17.reuse, 0x1, P3 ;  /* 0x000000116cab7211 */ /* 0x080fe200018f0eff */
[----:B------:R-:W-:Y:S01]  /*1bd0*/  IMAD R132, R133, 0x2, R128 ;  /* 0x0000000285847824 */ /* 0x000fe200078e0280 */
[-C--:B------:R-:W-:Y:S02]  /*1be0*/  LEA.HI.X.SX32 R177, R102, R17.reuse, 0x1, P0 ;  /* 0x0000001166b17211 */ /* 0x080fe400000f0eff */
[-C--:B------:R-:W-:Y:S02]  /*1bf0*/  LEA.HI.X.SX32 R175, R104, R17.reuse, 0x1, P1 ;  /* 0x0000001168af7211 */ /* 0x080fe400008f0eff */
[----:B------:R-:W-:Y:S02]  /*1c00*/  LEA.HI.X.SX32 R173, R106, R17, 0x1, P2 ;  /* 0x000000116aad7211 */ /* 0x000fe400010f0eff */
[----:B------:R-:W-:-:S02]  /*1c10*/  LEA R162, P3, R116, R7, 0x1 ;  /* 0x0000000774a27211 */ /* 0x000fc400078608ff */
[-C--:B------:R-:W-:Y:S02]  /*1c20*/  LEA R168, P0, R110, R7.reuse, 0x1 ;  /* 0x000000076ea87211 */ /* 0x080fe400078008ff */
[-C--:B------:R-:W-:Y:S02]  /*1c30*/  LEA R166, P1, R112, R7.reuse, 0x1 ;  /* 0x0000000770a67211 */ /* 0x080fe400078208ff */
[----:B------:R-:W-:Y:S01]  /*1c40*/  LEA R164, P2, R114, R7, 0x1 ;  /* 0x0000000772a47211 */ /* 0x000fe200078408ff */
[----:B------:R-:W-:Y:S01]  /*1c50*/  IMAD R3, R133, 0x2, R132 ;  /* 0x0000000285037824 */ /* 0x000fe200078e0284 */
[-C--:B------:R-:W-:Y:S02]  /*1c60*/  LEA.HI.X.SX32 R163, R116, R17.reuse, 0x1, P3 ;  /* 0x0000001174a37211 */ /* 0x080fe400018f0eff */
[-C--:B------:R-:W-:Y:S02]  /*1c70*/  LEA.HI.X.SX32 R169, R110, R17.reuse, 0x1, P0 ;  /* 0x000000116ea97211 */ /* 0x080fe400000f0eff */
[----:B------:R-:W-:-:S02]  /*1c80*/  LEA.HI.X.SX32 R167, R112, R17, 0x1, P1 ;  /* 0x0000001170a77211 */ /* 0x000fc400008f0eff */
[----:B------:R-:W-:Y:S02]  /*1c90*/  LEA.HI.X.SX32 R165, R114, R17, 0x1, P2 ;  /* 0x0000001172a57211 */ /* 0x000fe400010f0eff */
[-C--:B------:R-:W-:Y:S02]  /*1ca0*/  LEA R146, P3, R124, R7.reuse, 0x1 ;  /* 0x000000077c927211 */ /* 0x080fe400078608ff */
[----:B------:R-:W-:Y:S02]  /*1cb0*/  R2UR UR9, R130 ;  /* 0x00000000820972ca */ /* 0x000fe400000e0000 */
[----:B------:R-:W-:Y:S02]  /*1cc0*/  LOP3.LUT R5, R136, 0x3f, RZ, 0xc0, !PT ;  /* 0x0000003f88057812 */ /* 0x000fe400078ec0ff */
[-C--:B------:R-:W-:Y:S02]  /*1cd0*/  LEA R160, P0, R118, R7.reuse, 0x1 ;  /* 0x0000000776a07211 */ /* 0x080fe400078008ff */
[----:B------:R-:W-:-:S02]  /*1ce0*/  LEA R158, P1, R120, R7, 0x1 ;  /* 0x00000007789e7211 */ /* 0x000fc400078208ff */
[----:B------:R-:W-:Y:S02]  /*1cf0*/  LEA R156, P2, R122, R7, 0x1 ;  /* 0x000000077a9c7211 */ /* 0x000fe400078408ff */
[-C--:B------:R-:W-:Y:S01]  /*1d00*/  LEA.HI.X.SX32 R147, R124, R17.reuse, 0x1, P3 ;  /* 0x000000117c937211 */ /* 0x080fe200018f0eff */
[----:B------:R-:W-:Y:S01]  /*1d10*/  IMAD.SHL.U32 R5, R5, 0x2, RZ ;  /* 0x0000000205057824 */ /* 0x000fe200078e00ff */
[----:B------:R-:W-:Y:S02]  /*1d20*/  LOP3.LUT R6, R136, 0x40, RZ, 0xc0, !PT ;  /* 0x0000004088067812 */ /* 0x000fe400078ec0ff */
[-C--:B------:R-:W-:Y:S02]  /*1d30*/  LEA.HI.X.SX32 R161, R118, R17.reuse, 0x1, P0 ;  /* 0x0000001176a17211 */ /* 0x080fe400000f0eff */
[-C--:B------:R-:W-:Y:S02]  /*1d40*/  LEA.HI.X.SX32 R159, R120, R17.reuse, 0x1, P1 ;  /* 0x00000011789f7211 */ /* 0x080fe400008f0eff */
[----:B------:R-:W-:-:S02]  /*1d50*/  LEA.HI.X.SX32 R157, R122, R17, 0x1, P2 ;  /* 0x000000117a9d7211 */ /* 0x000fc400010f0eff */
[CC--:B------:R-:W-:Y:S02]  /*1d60*/  LEA R138, P3, R3.reuse, R7.reuse, 0x1 ;  /* 0x00000007038a7211 */ /* 0x0c0fe400078608ff */
[-C--:B------:R-:W-:Y:S02]  /*1d70*/  LEA R144, P0, R126, R7.reuse, 0x1 ;  /* 0x000000077e907211 */ /* 0x080fe400078008ff */
[-C--:B------:R-:W-:Y:S02]  /*1d80*/  LEA R142, P1, R128, R7.reuse, 0x1 ;  /* 0x00000007808e7211 */ /* 0x080fe400078208ff */
[----:B------:R-:W-:Y:S02]  /*1d90*/  LEA R140, P2, R132, R7, 0x1 ;  /* 0x00000007848c7211 */ /* 0x000fe400078408ff */
[-C--:B------:R-:W-:Y:S01]  /*1da0*/  LEA.HI.X.SX32 R139, R3, R17.reuse, 0x1, P3 ;  /* 0x00000011038b7211 */ /* 0x080fe200018f0eff */
[----:B------:R-:W-:Y:S01]  /*1db0*/  IMAD R3, R6, 0x80, R5 ;  /* 0x0000008006037824 */ /* 0x000fe200078e0205 */
[----:B------:R-:W-:-:S02]  /*1dc0*/  LEA.HI.X.SX32 R145, R126, R17, 0x1, P0 ;  /* 0x000000117e917211 */ /* 0x000fc400000f0eff */
[-C--:B------:R-:W-:Y:S02]  /*1dd0*/  LEA.HI.X.SX32 R143, R128, R17.reuse, 0x1, P1 ;  /* 0x00000011808f7211 */ /* 0x080fe400008f0eff */
[----:B------:R-:W-:Y:S01]  /*1de0*/  LEA.HI.X.SX32 R141, R132, R17, 0x1, P2 ;  /* 0x00000011848d7211 */ /* 0x000fe200010f0eff */
[----:B0-----:R-:W-:Y:S06]  /*1df0*/  BRA.U UP0, `(.L_x_5) ;  /* 0x0000000100187547 */ /* 0x001fec000b800000 */
[----:B------:R-:W-:Y:S01]  /*1e00*/  ELECT P0, URZ, PT ;  /* 0x0000000000ff782f */ /* 0x000fe20003800000 */
[----:B------:R-:W-:Y:S01]  /*1e10*/  IMAD.MOV.U32 R6, RZ, RZ, 0x1 ;  /* 0x00000001ff067424 */ /* 0x000fe200078e00ff */
[----:B------:R-:W-:Y:S01]  /*1e20*/  UMOV UR4, 0x40 ;  /* 0x0000004000047882 */ /* 0x000fe20000000000 */
[----:B------:R-:W-:Y:S01]  /*1e30*/  UVIRTCOUNT.DEALLOC.SMPOOL 0x80 ;  /* 0x000000800000784c */ /* 0x000fe20000000000 */
[----:B------:R-:W-:-:S09]  /*1e40*/  ULEA UR4, UR6, UR4, 0x18 ;  /* 0x0000000406047291 */ /* 0x000fd2000f8ec0ff */
[----:B------:R0:W-:Y:S03]  /*1e50*/  @P0 STS.U8 [UR4], R6 ;  /* 0x00000006ff000988 */ /* 0x0001e60008000004 */
.L_x_5:
[----:B------:R-:W-:Y:S01]  /*1e60*/  USHF.L.U32 UR4, UR23, 0x15, URZ ;  /* 0x0000001517047899 */ /* 0x000fe200080006ff */
[C---:B0-----:R-:W-:Y:S01]  /*1e70*/  LOP3.LUT R6, R3.reuse, 0x10, RZ, 0x3c, !PT ;  /* 0x0000001003067812 */ /* 0x041fe200078e3cff */
[----:B-----5:R-:W-:Y:S01]  /*1e80*/  STS.U16 [R3+UR10+0x400], R80 ;  /* 0x0004005003007988 */ /* 0x020fe2000800040a */
[C---:B------:R-:W-:Y:S01]  /*1e90*/  LOP3.LUT R8, R3.reuse, 0x20, RZ, 0x3c, !PT ;  /* 0x0000002003087812 */ /* 0x040fe200078e3cff */
[----:B------:R-:W-:Y:S01]  /*1ea0*/  ULOP3.LUT UR4, UR4, 0x600000, URZ, 0xc0, !UPT ;  /* 0x0060000004047892 */ /* 0x000fe2000f8ec0ff */
[----:B------:R-:W-:Y:S01]  /*1eb0*/  LOP3.LUT R10, R3, 0x30, RZ, 0x3c, !PT ;  /* 0x00000030030a7812 */ /* 0x000fe200078e3cff */
[----:B------:R-:W-:Y:S01]  /*1ec0*/  STS.U16 [R3+UR10+0x800], R74 ;  /* 0x0008004a03007988 */ /* 0x000fe2000800040a */
[----:B------:R-:W-:Y:S01]  /*1ed0*/  LOP3.LUT P2, RZ, R136, 0x7f, RZ, 0xc0, !PT ;  /* 0x0000007f88ff7812 */ /* 0x000fe2000784c0ff */
[----:B------:R-:W-:Y:S01]  /*1ee0*/  UIADD3 UR17, UPT, UPT, UR9, UR4, URZ ;  /* 0x0000000409117290 */ /* 0x000fe2000fffe0ff */
[----:B------:R-:W-:Y:S01]  /*1ef0*/  PRMT R7, RZ, 0x7610, R7 ;  /* 0x00007610ff077816 */ /* 0x000fe20000000007 */
[----:B------:R-:W-:Y:S01]  /*1f00*/  STS.U16 [R3+UR10+0x1000], R46 ;  /* 0x0010002e03007988 */ /* 0x000fe2000800040a */
[----:B------:R-:W-:Y:S01]  /*1f10*/  UMOV UR5, 0x1 ;  /* 0x0000000100057882 */ /* 0x000fe20000000000 */
[----:B------:R-:W-:Y:S01]  /*1f20*/  UIADD3 UR38, UPT, UPT, UR11, 0x80, URZ ;  /* 0x000000800b267890 */ /* 0x000fe2000fffe0ff */
[----:B------:R-:W-:Y:S01]  /*1f30*/  PRMT R19, RZ, 0x7610, R19 ;  /* 0x00007610ff137816 */ /* 0x000fe20000000013 */
[----:B------:R0:W-:Y:S01]  /*1f40*/  STS.U16 [R3+UR10+0x1400], R18 ;  /* 0x0014001203007988 */ /* 0x0001e2000800040a */
[----:B------:R-:W-:Y:S01]  /*1f50*/  PRMT R23, RZ, 0x7610, R23 ;  /* 0x00007610ff177816 */ /* 0x000fe20000000017 */
[----:B------:R-:W1:Y:S01]  /*1f60*/  LDCU.64 UR18, c[0x0][0x3d0] ;  /* 0x00007a00ff1277ac */ /* 0x000e620008000a00 */
[----:B------:R-:W-:Y:S01]  /*1f70*/  PRMT R27, RZ, 0x7610, R27 ;  /* 0x00007610ff1b7816 */ /* 0x000fe2000000001b */
[----:B------:R-:W-:Y:S01]  /*1f80*/  STS.U16 [R3+UR10+0xc00], R60 ;  /* 0x000c003c03007988 */ /* 0x000fe2000800040a */
[----:B------:R-:W-:Y:S01]  /*1f90*/  ISETP.LT.AND P0, PT, RZ, UR38, PT ;  /* 0x00000026ff007c0c */ /* 0x000fe2000bf01270 */
[----:B------:R-:W-:Y:S01]  /*1fa0*/  VOTEU.ALL UP1, P2 ;  /* 0x0000000000ff7886 */ /* 0x000fe20001020000 */
[----:B------:R-:W-:Y:S01]  /*1fb0*/  VOTEU.ALL UP2, P2 ;  /* 0x0000000000ff7886 */ /* 0x000fe20001040000 */
[----:B------:R2:W-:Y:S01]  /*1fc0*/  STS.U16 [R3+UR10+0x1800], R16 ;  /* 0x0018001003007988 */ /* 0x0005e2000800040a */
[----:B------:R-:W-:-:S02]  /*1fd0*/  PRMT R31, RZ, 0x7610, R31 ;  /* 0x00007610ff1f7816 */ /* 0x000fc4000000001f */
[----:B------:R-:W-:-:S04]  /*1fe0*/  @!UP1 UIADD3 UR6, UPT, UPT, -UR5, 0x100000, URZ ;  /* 0x0010000005069890 */ /* 0x000fc8000fffe1ff */
[----:B------:R-:W-:Y:S02]  /*1ff0*/  @!UP1 USHF.L.U32 UR7, UR6, 0xb, URZ ;  /* 0x0000000b06079899 */ /* 0x000fe400080006ff */
[----:B------:R-:W-:Y:S01]  /*2000*/  @!UP1 USHF.L.U32 UR6, UR6, 0x1, URZ ;  /* 0x0000000106069899 */ /* 0x000fe200080006ff */
[----:B------:R3:W-:Y:S01]  /*2010*/  STS.U16 [R3+UR10+0x1c00], R14 ;  /* 0x001c000e03007988 */ /* 0x0007e2000800040a */
[----:B0-----:R-:W-:Y:S02]  /*2020*/  PRMT R18, RZ, 0x7610, R18 ;  /* 0x00007610ff127816 */ /* 0x001fe40000000012 */
[----:B------:R-:W-:Y:S01]  /*2030*/  PRMT R35, RZ, 0x7610, R35 ;  /* 0x00007610ff237816 */ /* 0x000fe20000000023 */
[----:B------:R-:W-:Y:S01]  /*2040*/  STS.U16 [R3+UR10], R0 ;  /* 0x0000000003007988 */ /* 0x000fe2000800040a */
[----:B------:R-:W-:Y:S02]  /*2050*/  PRMT R17, RZ, 0x7610, R17 ;  /* 0x00007610ff117816 */ /* 0x000fe40000000011 */
[----:B--2---:R-:W-:Y:S01]  /*2060*/  PRMT R16, RZ, 0x7610, R16 ;  /* 0x00007610ff107816 */ /* 0x004fe20000000010 */
[----:B------:R-:W-:Y:S01]  /*2070*/  STS.U16 [R6+UR10+0x80], R68 ;  /* 0x0000804406007988 */ /* 0x000fe2000800040a */
[----:B------:R-:W-:-:S02]  /*2080*/  PRMT R21, RZ, 0x7610, R21 ;  /* 0x00007610ff157816 */ /* 0x000fc40000000015 */
[----:B---3--:R-:W-:Y:S01]  /*2090*/  PRMT R14, RZ, 0x7610, R14 ;  /* 0x00007610ff0e7816 */ /* 0x008fe2000000000e */
[----:B------:R0:W-:Y:S01]  /*20a0*/  STS.U16 [R6+UR10+0x480], R20 ;  /* 0x0004801406007988 */ /* 0x0001e2000800040a */
[----:B------:R-:W-:Y:S02]  /*20b0*/  PRMT R25, RZ, 0x7610, R25 ;  /* 0x00007610ff197816 */ /* 0x000fe40000000019 */
[----:B------:R-:W-:Y:S01]  /*20c0*/  PRMT R29, RZ, 0x7610, R29 ;  /* 0x00007610ff1d7816 */ /* 0x000fe2000000001d */
[----:B------:R2:W-:Y:S01]  /*20d0*/  STS.U16 [R6+UR10+0x880], R28 ;  /* 0x0008801c06007988 */ /* 0x0005e2000800040a */
[----:B------:R-:W-:Y:S02]  /*20e0*/  PRMT R33, RZ, 0x7610, R33 ;  /* 0x00007610ff217816 */ /* 0x000fe40000000021 */
[----:B------:R-:W-:Y:S01]  /*20f0*/  PRMT R37, RZ, 0x7610, R37 ;  /* 0x00007610ff257816 */ /* 0x000fe20000000025 */
[----:B------:R-:W-:Y:S01]  /*2100*/  STS.U16 [R6+UR10+0xc80], R41 ;  /* 0x000c802906007988 */ /* 0x000fe2000800040a */
[----:B------:R-:W-:Y:S03]  /*2110*/  STTM.x64 tmem[UR17], RZ ;  /* 0x000000ff000079ed */ /* 0x000fe60008340011 */
[----:B------:R3:W-:Y:S01]  /*2120*/  STS.U16 [R6+UR10+0x1080], R13 ;  /* 0x0010800d06007988 */ /* 0x0007e2000800040a */
[----:B0-----:R-:W-:-:S02]  /*2130*/  PRMT R20, RZ, 0x7610, R20 ;  /* 0x00007610ff147816 */ /* 0x001fc40000000014 */
[----:B--2---:R-:W-:Y:S01]  /*2140*/  PRMT R28, RZ, 0x7610, R28 ;  /* 0x00007610ff1c7816 */ /* 0x004fe2000000001c */
[----:B------:R-:W-:Y:S01]  /*2150*/  STS.U16 [R6+UR10+0x1480], R93 ;  /* 0x0014805d06007988 */ /* 0x000fe2000800040a */
[----:B------:R-:W-:Y:S01]  /*2160*/  ISETP.EQ.U32.AND P1, PT, RZ, UR23, P0 ;  /* 0x00000017ff007c0c */ /* 0x000fe20008722070 */
[----:B------:R-:W-:Y:S01]  /*2170*/  UIADD3 UR16, UPT, UPT, UR9, 0x40, URZ ;  /* 0x0000004009107890 */ /* 0x000fe2000fffe0ff */
[----:B------:R-:W-:Y:S01]  /*2180*/  LOP3.LUT R0, R0, 0xffff7fff, RZ, 0xc0, !PT ;  /* 0xffff7fff00007812 */ /* 0x000fe200078ec0ff */
[----:B------:R-:W-:Y:S01]  /*2190*/  STS.U16 [R6+UR10+0x1880], R107 ;  /* 0x0018806b06007988 */ /* 0x000fe2000800040a */
[----:B---3--:R-:W-:-:S03]  /*21a0*/  PRMT R13, RZ, 0x7610, R13 ;  /* 0x00007610ff0d7816 */ /* 0x008fc6000000000d */
[----:B------:R0:W-:Y:S01]  /*21b0*/  STS.U16 [R6+UR10+0x1c80], R121 ;  /* 0x001c807906007988 */ /* 0x0001e2000800040a */
[----:B------:R-:W-:-:S03]  /*21c0*/  @P2 LOP3.LUT R0, R0, 0x8000, RZ, 0xfc, !PT ;  /* 0x0000800000002812 */ /* 0x000fc600078efcff */
[----:B------:R2:W-:Y:S04]  /*21d0*/  STS.U16 [R8+UR10+0x100], R70 ;  /* 0x0001004608007988 */ /* 0x0005e8000800040a */
[----:B------:R-:W-:Y:S01]  /*21e0*/  STS.U16 [R8+UR10+0x500], R50 ;  /* 0x0005003208007988 */ /* 0x000fe2000800040a */
[----:B0-----:R-:W-:-:S03]  /*21f0*/  LOP3.LUT R6, R3, 0x40, RZ, 0x3c, !PT ;  /* 0x0000004003067812 */ /* 0x001fc600078e3cff */
[----:B------:R0:W-:Y:S01]  /*2200*/  STS.U16 [R8+UR10+0x900], R30 ;  /* 0x0009001e08007988 */ /* 0x0001e2000800040a */
[----:B--2---:R-:W2:Y:S03]  /*2210*/  LDC.64 R70, c[0x0][0x390] ;  /* 0x0000e400ff467b82 */ /* 0x004ea60000000a00 */
[----:B------:R-:W-:Y:S04]  /*2220*/  STS.U16 [R8+UR10+0xd00], R45 ;  /* 0x000d002d08007988 */ /* 0x000fe8000800040a */
[----:B------:R3:W-:Y:S01]  /*2230*/  STS.U16 [R8+UR10+0x1100], R15 ;  /* 0x0011000f08007988 */ /* 0x0007e2000800040a */
[----:B0-----:R-:W-:-:S03]  /*2240*/  PRMT R30, RZ, 0x7610, R30 ;  /* 0x00007610ff1e7816 */ /* 0x001fc6000000001e */
[----:B------:R-:W-:Y:S04]  /*2250*/  STS.U16 [R8+UR10+0x1500], R95 ;  /* 0x0015005f08007988 */ /* 0x000fe8000800040a */
[----:B------:R-:W-:Y:S01]  /*2260*/  STS.U16 [R8+UR10+0x1900], R109 ;  /* 0x0019006d08007988 */ /* 0x000fe2000800040a */
[----:B---3--:R-:W-:-:S03]  /*2270*/  PRMT R15, RZ, 0x7610, R15 ;  /* 0x00007610ff0f7816 */ /* 0x008fc6000000000f */
[----:B------:R0:W-:Y:S04]  /*2280*/  STS.U16 [R8+UR10+0x1d00], R123 ;  /* 0x001d007b08007988 */ /* 0x0001e8000800040a */
[----:B------:R-:W-:Y:S04]  /*2290*/  STS.U16 [R10+UR10+0x180], R54 ;  /* 0x000180360a007988 */ /* 0x000fe8000800040a */
[----:B------:R3:W-:Y:S01]  /*22a0*/  STS.U16 [R10+UR10+0x580], R22 ;  /* 0x000580160a007988 */ /* 0x0007e2000800040a */
[----:B0-----:R-:W-:-:S03]  /*22b0*/  LOP3.LUT R8, R3, 0x50, RZ, 0x3c, !PT ;  /* 0x0000005003087812 */ /* 0x001fc600078e3cff */
[----:B------:R0:W-:Y:S04]  /*22c0*/  STS.U16 [R10+UR10+0x980], R32 ;  /* 0x000980200a007988 */ /* 0x0001e8000800040a */
[----:B------:R-:W-:Y:S01]  /*22d0*/  STS.U16 [R10+UR10+0xd80], R73 ;  /* 0x000d80490a007988 */ /* 0x000fe2000800040a */
[----:B---3--:R-:W-:-:S03]  /*22e0*/  PRMT R22, RZ, 0x7610, R22 ;  /* 0x00007610ff167816 */ /* 0x008fc60000000016 */
[----:B------:R3:W-:Y:S01]  /*22f0*/  STS.U16 [R10+UR10+0x1180], R9 ;  /* 0x001180090a007988 */ /* 0x0007e2000800040a */
[----:B0-----:R-:W-:-:S03]  /*2300*/  PRMT R32, RZ, 0x7610, R32 ;  /* 0x00007610ff207816 */ /* 0x001fc60000000020 */
[----:B------:R-:W-:Y:S04]  /*2310*/  STS.U16 [R10+UR10+0x1580], R97 ;  /* 0x001580610a007988 */ /* 0x000fe8000800040a */
[----:B------:R-:W-:Y:S01]  /*2320*/  STS.U16 [R10+UR10+0x1980], R111 ;  /* 0x0019806f0a007988 */ /* 0x000fe2000800040a */
[----:B---3--:R-:W-:-:S03]  /*2330*/  PRMT R9, RZ, 0x7610, R9 ;  /* 0x00007610ff097816 */ /* 0x008fc60000000009 */
[----:B------:R0:W-:Y:S04]  /*2340*/  STS.U16 [R10+UR10+0x1d80], R125 ;  /* 0x001d807d0a007988 */ /* 0x0001e8000800040a */
[----:B------:R-:W-:Y:S04]  /*2350*/  STS.U16 [R6+UR10+0x200], R42 ;  /* 0x0002002a06007988 */ /* 0x000fe8000800040a */
[----:B------:R-:W-:Y:S01]  /*2360*/  STS.U16 [R6+UR10+0x600], R58 ;  /* 0x0006003a06007988 */ /* 0x000fe2000800040a */
[C---:B0-----:R-:W-:Y:S02]  /*2370*/  LOP3.LUT R10, R3.reuse, 0x60, RZ, 0x3c, !PT ;  /* 0x00000060030a7812 */ /* 0x041fe400078e3cff */
[----:B------:R-:W-:Y:S01]  /*2380*/  LOP3.LUT R3, R3, 0x70, RZ, 0x3c, !PT ;  /* 0x0000007003037812 */ /* 0x000fe200078e3cff */
[----:B------:R-:W-:Y:S04]  /*2390*/  STS.U16 [R6+UR10+0xa00], R52 ;  /* 0x000a003406007988 */ /* 0x000fe8000800040a */
[----:B------:R-:W-:Y:S04]  /*23a0*/  STS.U16 [R6+UR10+0xe00], R66 ;  /* 0x000e004206007988 */ /* 0x000fe8000800040a */
[----:B------:R0:W-:Y:S04]  /*23b0*/  STS.U16 [R6+UR10+0x1200], R11 ;  /* 0x0012000b06007988 */ /* 0x0001e8000800040a */
[----:B------:R-:W-:Y:S04]  /*23c0*/  STS.U16 [R6+UR10+0x1600], R99 ;  /* 0x0016006306007988 */ /* 0x000fe8000800040a */
[----:B------:R-:W-:Y:S01]  /*23d0*/  STS.U16 [R6+UR10+0x1a00], R113 ;  /* 0x001a007106007988 */ /* 0x000fe2000800040a */
[----:B0-----:R-:W-:-:S03]  /*23e0*/  PRMT R11, RZ, 0x7610, R11 ;  /* 0x00007610ff0b7816 */ /* 0x001fc6000000000b */
[----:B------:R0:W-:Y:S04]  /*23f0*/  STS.U16 [R6+UR10+0x1e00], R127 ;  /* 0x001e007f06007988 */ /* 0x0001e8000800040a */
[----:B------:R-:W-:Y:S04]  /*2400*/  STS.U16 [R8+UR10+0x280], R48 ;  /* 0x0002803008007988 */ /* 0x000fe8000800040a */
[----:B------:R3:W-:Y:S01]  /*2410*/  STS.U16 [R8+UR10+0x680], R24 ;  /* 0x0006801808007988 */ /* 0x0007e2000800040a */
[----:B0-----:R-:W-:-:S03]  /*2420*/  PRMT R6, RZ, 0x7610, R6 ;  /* 0x00007610ff067816 */ /* 0x001fc60000000006 */
[----:B------:R0:W-:Y:S04]  /*2430*/  STS.U16 [R8+UR10+0xa80], R34 ;  /* 0x000a802208007988 */ /* 0x0001e8000800040a */
[----:B------:R-:W-:Y:S01]  /*2440*/  STS.U16 [R8+UR10+0xe80], R77 ;  /* 0x000e804d08007988 */ /* 0x000fe2000800040a */
[----:B---3--:R-:W-:-:S03]  /*2450*/  PRMT R24, RZ, 0x7610, R24 ;  /* 0x00007610ff187816 */ /* 0x008fc60000000018 */
[----:B------:R-:W-:Y:S01]  /*2460*/  STS.U16 [R8+UR10+0x1280], R87 ;  /* 0x0012805708007988 */ /* 0x000fe2000800040a */
[----:B0-----:R-:W-:-:S03]  /*2470*/  PRMT R34, RZ, 0x7610, R34 ;  /* 0x00007610ff227816 */ /* 0x001fc60000000022 */
        /* <DEDUP_REMOVED lines=8> */
[----:B------:R-:W-:Y:S01]  /*2500*/  STS.U16 [R10+UR10+0x1300], R89 ;  /* 0x001300590a007988 */ /* 0x000fe2000800040a */
[----:B0-----:R-:W-:-:S03]  /*2510*/  PRMT R36, RZ, 0x7610, R36 ;  /* 0x00007610ff247816 */ /* 0x001fc60000000024 */
[----:B------:R-:W-:Y:S04]  /*2520*/  STS.U16 [R10+UR10+0x1700], R103 ;  /* 0x001700670a007988 */ /* 0x000fe8000800040a */
[----:B------:R-:W-:Y:S04]  /*2530*/  STS.U16 [R10+UR10+0x1b00], R117 ;  /* 0x001b00750a007988 */ /* 0x000fe8000800040a */
[----:B------:R0:W-:Y:S04]  /*2540*/  STS.U16 [R10+UR10+0x1f00], R79 ;  /* 0x001f004f0a007988 */ /* 0x0001e8000800040a */
[----:B------:R-:W-:Y:S04]  /*2550*/  STS.U16 [R3+UR10+0x380], R62 ;  /* 0x0003803e03007988 */ /* 0x000fe8000800040a */
[----:B------:R3:W-:Y:S01]  /*2560*/  STS.U16 [R3+UR10+0x780], R26 ;  /* 0x0007801a03007988 */ /* 0x0007e2000800040a */
[----:B0-----:R-:W-:-:S03]  /*2570*/  PRMT R10, RZ, 0x7610, R10 ;  /* 0x00007610ff0a7816 */ /* 0x001fc6000000000a */
[----:B------:R-:W-:Y:S04]  /*2580*/  STS.U16 [R3+UR10+0xb80], R38 ;  /* 0x000b802603007988 */ /* 0x000fe8000800040a */
[----:B------:R-:W-:Y:S01]  /*2590*/  STS.U16 [R3+UR10+0xf80], R85 ;  /* 0x000f805503007988 */ /* 0x000fe2000800040a */
[----:B---3--:R-:W-:-:S03]  /*25a0*/  PRMT R26, RZ, 0x7610, R26 ;  /* 0x00007610ff1a7816 */ /* 0x008fc6000000001a */
[----:B------:R-:W-:Y:S04]  /*25b0*/  STS.U16 [R3+UR10+0x1380], R91 ;  /* 0x0013805b03007988 */ /* 0x000fe8000800040a */
[----:B------:R-:W-:Y:S04]  /*25c0*/  STS.U16 [R3+UR10+0x1780], R105 ;  /* 0x0017806903007988 */ /* 0x000fe8000800040a */
[----:B------:R-:W-:Y:S04]  /*25d0*/  STS.U16 [R3+UR10+0x1b80], R119 ;  /* 0x001b807703007988 */ /* 0x000fe8000800040a */
[----:B------:R0:W-:Y:S01]  /*25e0*/  STS.U16 [R3+UR10+0x1f80], R12 ;  /* 0x001f800c03007988 */ /* 0x0001e2000800040a */
[----:B------:R-:W3:Y:S02]  /*25f0*/  FENCE.VIEW.ASYNC.T ;  /* 0x00000000000073c6 */ /* 0x000ee40000000200 */
[----:B---3--:R-:W-:Y:S01]  /*2600*/  BAR.SYNC.DEFER_BLOCKING 0x0 ;  /* 0x0000000000007b1d */ /* 0x008fe20000010000 */
[----:B0-----:R-:W-:-:S07]  /*2610*/  PRMT R12, RZ, 0x7610, R12 ;  /* 0x00007610ff0c7816 */ /* 0x001fce000000000c */
[----:B------:R-:W0:Y:S01]  /*2620*/  LDC R3, c[0x0][0x3d8] ;  /* 0x0000f600ff037b82 */ /* 0x000e220000000800 */
[----:B------:R-:W3:Y:S02]  /*2630*/  FENCE.VIEW.ASYNC.S ;  /* 0x00000000000073c6 */ /* 0x000ee40000000000 */
[----:B---3--:R3:W4:Y:S05]  /*2640*/  @!UP2 SYNCS.EXCH.64 URZ, [UR10+0xa000], UR6 ;  /* 0x00a000060affa5b2 */ /* 0x00872a0008000100 */
[----:B----4-:R-:W-:Y:S06]  /*2650*/  BAR.SYNC.DEFER_BLOCKING 0x0 ;  /* 0x0000000000007b1d */ /* 0x010fec0000010000 */
[----:B------:R-:W4:Y:S04]  /*2660*/  @P0 LDG.E.U16 R6, desc[UR30][R196.64] ;  /* 0x0000001ec4060981 */ /* 0x000f28000c1e1500 */
[----:B------:R-:W2:Y:S04]  /*2670*/  @P0 LDG.E.U16 R10, desc[UR30][R248.64] ;  /* 0x0000001ef80a0981 */ /* 0x000ea8000c1e1500 */
        /* <DEDUP_REMOVED lines=29> */
[----:B------:R-:W2:Y:S01]  /*2850*/  @P0 LDG.E.U16 R37, desc[UR30][R138.64] ;  /* 0x0000001e8a250981 */ /* 0x000ea2000c1e1500 */
[----:B------:R-:W-:Y:S01]  /*2860*/  SHF.R.S32.HI R38, RZ, 0x6, R136 ;  /* 0x00000006ff267819 */ /* 0x000fe20000011488 */
[----:B---3--:R-:W-:-:S04]  /*2870*/  @!UP1 UIADD3 UR6, UPT, UPT, -UR5, 0x100000, URZ ;  /* 0x0010000005069890 */ /* 0x008fc8000fffe1ff */
[----:B------:R-:W-:Y:S02]  /*2880*/  @!UP1 USHF.L.U32 UR7, UR6, 0xb, URZ ;  /* 0x0000000b06079899 */ /* 0x000fe400080006ff */
[----:B------:R-:W-:Y:S01]  /*2890*/  @!UP1 USHF.L.U32 UR6, UR6, 0x1, URZ ;  /* 0x0000000106069899 */ /* 0x000fe200080006ff */
[----:B------:R-:W-:Y:S01]  /*28a0*/  SGXT R38, R38, 0x1 ;  /* 0x000000012626781a */ /* 0x000fe20000000200 */
[----:B------:R-:W-:Y:S01]  /*28b0*/  VOTEU.ALL UP2, P2 ;  /* 0x0000000000ff7886 */ /* 0x000fe20001040000 */
[----:B------:R-:W-:-:S04]  /*28c0*/  @!UP1 UIADD3 UR4, UPT, UPT, -UR5, 0x100000, URZ ;  /* 0x0010000005049890 */ /* 0x000fc8000fffe1ff */
[----:B------:R-:W-:Y:S02]  /*28d0*/  @!UP1 USHF.L.U32 UR5, UR4, 0xb, URZ ;  /* 0x0000000b04059899 */ /* 0x000fe400080006ff */
[----:B------:R-:W-:Y:S01]  /*28e0*/  @!UP1 USHF.L.U32 UR4, UR4, 0x1, URZ ;  /* 0x0000000104049899 */ /* 0x000fe200080006ff */
[----:B------:R-:W-:-:S04]  /*28f0*/  LOP3.LUT R5, R5, 0x90, R38, 0x78, !PT ;  /* 0x0000009005057812 */ /* 0x000fc800078e7826 */
[C---:B------:R-:W-:Y:S01]  /*2900*/  LOP3.LUT R38, R5.reuse, 0x20, RZ, 0x3c, !PT ;  /* 0x0000002005267812 */ /* 0x040fe200078e3cff */
[----:B------:R3:W1:Y:S01]  /*2910*/  @!UP2 SYNCS.EXCH.64 URZ, [UR10+0xa008], UR6 ;  /* 0x00a008060affa5b2 */ /* 0x0006620008000100 */
[C---:B------:R-:W-:Y:S01]  /*2920*/  LOP3.LUT R39, R5.reuse, 0x40, RZ, 0x3c, !PT ;  /* 0x0000004005277812 */ /* 0x040fe200078e3cff */
[----:B------:R-:W-:Y:S01]  /*2930*/  VOTEU.ALL UP2, P2 ;  /* 0x0000000000ff7886 */ /* 0x000fe20001040000 */
[----:B0-----:R-:W-:Y:S01]  /*2940*/  IMAD R80, R4, R3, RZ ;  /* 0x0000000304507224 */ /* 0x001fe200078e02ff */
[----:B---3--:R-:W-:Y:S02]  /*2950*/  UIADD3 UR6, UPT, UPT, UR10, 0x6000, URZ ;  /* 0x000060000a067890 */ /* 0x008fe4000fffe0ff */
[----:B----4-:R0:W-:Y:S04]  /*2960*/  STS.U16 [R5+UR10+0x4000], R6 ;  /* 0x0040000605007988 */ /* 0x0101e8000800040a */
[----:B--2---:R2:W-:Y:S04]  /*2970*/  STS.U16 [R5+UR10+0x4400], R10 ;  /* 0x0044000a05007988 */ /* 0x0045e8000800040a */
[----:B------:R2:W-:Y:S01]  /*2980*/  STS.U16 [R5+UR10+0x4800], R14 ;  /* 0x0048000e05007988 */ /* 0x0005e2000800040a */
[----:B0-----:R-:W-:-:S03]  /*2990*/  LOP3.LUT R6, R5, 0x60, RZ, 0x3c, !PT ;  /* 0x0000006005067812 */ /* 0x001fc600078e3cff */
[----:B------:R2:W-:Y:S04]  /*29a0*/  STS.U16 [R5+UR10+0x4c00], R18 ;  /* 0x004c001205007988 */ /* 0x0005e8000800040a */
        /* <DEDUP_REMOVED lines=27> */
[----:B------:R2:W-:Y:S01]  /*2b60*/  STS.U16 [R6+UR10+0x5f00], R37 ;  /* 0x005f002506007988 */ /* 0x0005e2000800040a */
[----:B-1----:R0:W-:Y:S06]  /*2b70*/  MEMBAR.ALL.CTA ;  /* 0x0000000000007992 */ /* 0x0021ec0000008000 */
[----:B0-----:R-:W-:Y:S04]  /*2b80*/  FENCE.VIEW.ASYNC.S ;  /* 0x00000000000073c6 */ /* 0x001fe80000000000 */
[----:B------:R-:W0:Y:S02]  /*2b90*/  FENCE.VIEW.ASYNC.S ;  /* 0x00000000000073c6 */ /* 0x000e240000000000 */
[----:B0-----:R2:W0:Y:S02]  /*2ba0*/  @!UP2 SYNCS.EXCH.64 URZ, [UR10+0x6000], UR4 ;  /* 0x006000040affa5b2 */ /* 0x0014240008000100 */
[----:B0-----:R-:W-:Y:S06]  /*2bb0*/  BAR.SYNC.DEFER_BLOCKING 0x0 ;  /* 0x0000000000007b1d */ /* 0x001fec0000010000 */
[----:B--2---:R-:W-:Y:S05]  /*2bc0*/  @!P1 BRA `(.L_x_6) ;  /* 0x0000000000889947 */ /* 0x004fea0003800000 */
[----:B------:R-:W-:Y:S02]  /*2bd0*/  UIADD3 UR4, UPT, UPT, UR10, 0x4000, URZ ;  /* 0x000040000a047890 */ /* 0x000fe4000fffe0ff */
[----:B------:R-:W-:Y:S02]  /*2be0*/  USHF.R.U32.HI UR12, URZ, 0x4, UR10 ;  /* 0x00000004ff0c7899 */ /* 0x000fe4000801160a */
[----:B------:R-:W-:Y:S02]  /*2bf0*/  USHF.R.U32.HI UR4, URZ, 0x4, UR4 ;  /* 0x00000004ff047899 */ /* 0x000fe40008011604 */
[----:B------:R-:W-:Y:S02]  /*2c00*/  USGXT.U32 UR12, UR12, 0xe ;  /* 0x0000000e0c0c789a */ /* 0x000fe40008000000 */
[----:B------:R-:W-:Y:S02]  /*2c10*/  USGXT.U32 UR14, UR4, 0xe ;  /* 0x0000000e040e789a */ /* 0x000fe40008000000 */
[----:B------:R-:W-:-:S02]  /*2c20*/  UIADD3 UR34, UP2, UPT, UR12, 0x2000080, URZ ;  /* 0x020000800c227890 */ /* 0x000fc4000ff5e0ff */
[----:B------:R-:W-:Y:S01]  /*2c30*/  UIADD3 UR32, UP3, UPT, UR14, 0x2, URZ ;  /* 0x000000020e207890 */ /* 0x000fe2000ff7e0ff */
[----:B------:R-:W-:Y:S01]  /*2c40*/  UMOV UR4, URZ ;  /* 0x000000ff00047c82 */ /* 0x000fe20008000000 */
[----:B------:R-:W-:Y:S01]  /*2c50*/  UMOV UR5, URZ ;  /* 0x000000ff00057c82 */ /* 0x000fe20008000000 */
[----:B------:R-:W-:Y:S02]  /*2c60*/  UIADD3.X UR35, UPT, UPT, UR4, 0x40004040, URZ, UP2, !UPT ;  /* 0x4000404004237890 */ /* 0x000fe400097fe4ff */
[----:B------:R-:W-:Y:S02]  /*2c70*/  UIADD3.X UR33, UPT, UPT, UR5, 0x40004040, URZ, UP3, !UPT ;  /* 0x4000404005217890 */ /* 0x000fe40009ffe4ff */
[----:B------:R-:W-:Y:S02]  /*2c80*/  ULOP3.LUT UR12, UR12, 0x2000000, URZ, 0xfc, !UPT ;  /* 0x020000000c0c7892 */ /* 0x000fe4000f8efcff */
[----:B------:R-:W-:Y:S02]  /*2c90*/  UIADD3.64 UR20, UPT, UPT, UR34, 0x80, URZ ;  /* 0x0000008022147897 */ /* 0x000fe4000fffe0ff */
[----:B------:R-:W-:-:S02]  /*2ca0*/  UIADD3.64 UR24, UPT, UPT, UR32, 0x2, URZ ;  /* 0x0000000220187897 */ /* 0x000fc4000fffe0ff */
[----:B------:R-:W-:Y:S02]  /*2cb0*/  UIADD3.64 UR26, UPT, UPT, UR34, 0x100, URZ ;  /* 0x00000100221a7897 */ /* 0x000fe4000fffe0ff */
[----:B------:R-:W-:Y:S01]  /*2cc0*/  UIADD3.64 UR28, UPT, UPT, UR32, 0x4, URZ ;  /* 0x00000004201c7897 */ /* 0x000fe2000fffe0ff */
[----:B------:R-:W-:Y:S01]  /*2cd0*/  UMOV UR36, 0x0 ;  /* 0x0000000000247882 */ /* 0x000fe20000000000 */
[----:B------:R-:W-:Y:S01]  /*2ce0*/  UMOV UR37, 0x8108010 ;  /* 0x0810801000257882 */ /* 0x000fe20000000000 */
[----:B------:R-:W-:Y:S01]  /*2cf0*/  UMOV UR13, 0x40004040 ;  /* 0x40004040000d7882 */ /* 0x000fe20000000000 */
[----:B------:R-:W-:Y:S01]  /*2d00*/  UMOV UR15, 0x40004040 ;  /* 0x40004040000f7882 */ /* 0x000fe20000000000 */
[----:B------:R-:W-:Y:S01]  /*2d10*/  UMOV UR40, 0x0 ;  /* 0x0000000000287882 */ /* 0x000fe20000000000 */
[----:B------:R-:W-:Y:S01]  /*2d20*/  UMOV UR41, 0x8108010 ;  /* 0x0810801000297882 */ /* 0x000fe20000000000 */
[----:B------:R-:W-:Y:S01]  /*2d30*/  UMOV UR42, 0x0 ;  /* 0x00000000002a7882 */ /* 0x000fe20000000000 */
[----:B------:R-:W-:Y:S01]  /*2d40*/  UMOV UR43, 0x8108010 ;  /* 0x08108010002b7882 */ /* 0x000fe20000000000 */
[----:B------:R-:W-:Y:S01]  /*2d50*/  UMOV UR4, UR6 ;  /* 0x0000000600047c82 */ /* 0x000fe20008000000 */
[----:B------:R0:W-:Y:S01]  /*2d60*/  UTCHMMA gdesc[UR12], gdesc[UR14], tmem[UR16], tmem[UR36], idesc[UR37], !UPT ;  /* 0x00ff240e0c0075ea */ /* 0x0001e2000f800010 */
[----:B------:R-:W-:Y:S01]  /*2d70*/  UMOV UR44, 0x0 ;  /* 0x00000000002c7882 */ /* 0x000fe20000000000 */
[----:B------:R-:W-:Y:S01]  /*2d80*/  UMOV UR45, 0x8108010 ;  /* 0x08108010002d7882 */ /* 0x000fe20000000000 */
[----:B------:R0:W-:Y:S01]  /*2d90*/  UTCHMMA gdesc[UR34], gdesc[UR32], tmem[UR16], tmem[UR40], idesc[UR41], UPT ;  /* 0x00ff2820220075ea */ /* 0x0001e2000b800010 */
[----:B------:R-:W-:Y:S01]  /*2da0*/  UMOV UR4, UR4 ;  /* 0x0000000400047c82 */ /* 0x000fe20008000000 */
[----:B------:R0:W-:Y:S01]  /*2db0*/  UTCHMMA gdesc[UR20], gdesc[UR24], tmem[UR16], tmem[UR42], idesc[UR43], UPT ;  /* 0x00ff2a18140075ea */ /* 0x0001e2000b800010 */
[----:B------:R0:W-:Y:S01]  /*2dc0*/  UTCHMMA gdesc[UR26], gdesc[UR28], tmem[UR16], tmem[UR44], idesc[UR45], UPT ;  /* 0x00ff2c1c1a0075ea */ /* 0x0001e2000b800010 */
[----:B------:R0:W-:Y:S01]  /*2dd0*/  UTCBAR [UR4], URZ ;  /* 0x000000ff040073e9 */ /* 0x0001e200080000ff */
[----:B------:R-:W-:Y:S01]  /*2de0*/  NOP ;  /* 0x0000000000007918 */ /* 0x000fe20000000000 */
.L_x_6:
[----:B------:R-:W-:Y:S05]  /*2df0*/  @!P0 BRA `(.L_x_7) ;  /* 0x0000000000088947 */ /* 0x000fea0003800000 */
[----:B------:R-:W1:Y:S02]  /*2e00*/  SYNCS.PHASECHK.TRANS64.TRYWAIT P2, [UR10+0x6000], RZ ;  /* 0x006000ffff0075a7 */ /* 0x000e64000804110a */
[----:B-1----:R-:W-:Y:S05]  /*2e10*/  @!P2 BRA `(.L_x_8) ;  /* 0x000000b8000ca947 */ /* 0x002fea0003800000 */
.L_x_7:
[----:B------:R-:W-:Y:S01]  /*2e20*/  BAR.SYNC.DEFER_BLOCKING 0x0 ;  /* 0x0000000000007b1d */ /* 0x000fe20000010000 */
[----:B------:R-:W-:Y:S01]  /*2e30*/  IMAD R82, R3, 0x2, R80 ;  /* 0x0000000203527824 */ /* 0x000fe200078e0250 */
[----:B0-----:R-:W-:Y:S01]  /*2e40*/  UIMAD UR4, UR8, UR18, URZ ;  /* 0x00000012080472a4 */ /* 0x001fe2000f8e02ff */
[----:B------:R-:W-:Y:S01]  /*2e50*/  IMAD R69, R69, UR19, RZ ;  /* 0x0000001345457c24 */ /* 0x000fe2000f8e02ff */
[----:B------:R-:W-:Y:S01]  /*2e60*/  UISETP.GT.AND UP2, UPT, UR11, -0x1, UPT ;  /* 0xffffffff0b00788c */ /* 0x000fe2000bf44270 */
[----:B------:R-:W-:Y:S01]  /*2e70*/  IMAD R84, R3, 0x2, R82 ;  /* 0x0000000203547824 */ /* 0x000fe200078e0252 */
[----:B------:R-:W0:Y:S01]  /*2e80*/  LDCU UR7, c[0x0][0x3a8] ;  /* 0x00007500ff0777ac */ /* 0x000e220008000800 */
[C---:B------:R-:W-:Y:S01]  /*2e90*/  IMAD.SHL.U32 R73, R69.reuse, 0x2, RZ ;  /* 0x0000000245497824 */ /* 0x040fe200078e00ff */
[----:B------:R-:W0:Y:S01]  /*2ea0*/  LDTM.x64 R4, tmem[UR17+0x40] ;  /* 0x00004011000479ee */ /* 0x000e220008340000 */
[----:B------:R-:W-:Y:S01]  /*2eb0*/  IMAD.HI R78, R69, 0x2, RZ ;  /* 0x00000002454e7827 */ /* 0x000fe200078e02ff */
[C---:B------:R-:W-:Y:S01]  /*2ec0*/  LEA R86, R3.reuse, R84, 0x1 ;  /* 0x0000005403567211 */ /* 0x040fe200078e08ff */
[----:B------:R-:W-:Y:S01]  /*2ed0*/  USHF.L.U32 UR5, UR4, 0x1, URZ ;  /* 0x0000000104057899 */ /* 0x000fe200080006ff */
[----:B------:R-:W-:Y:S01]  /*2ee0*/  PLOP3.LUT P4, PT, PT, PT, UP2, 0x80, 0x8 ;  /* 0x000000000008781c */ /* 0x000fe20003f8f028 */
[----:B------:R-:W1:Y:S01]  /*2ef0*/  S2R R189, SR_TID.X ;  /* 0x0000000000bd7919 */ /* 0x000e620000002100 */
[----:B------:R-:W-:Y:S01]  /*2f00*/  PRMT R188, RZ, 0x7610, R188 ;  /* 0x00007610ffbc7816 */ /* 0x000fe200000000bc */
[----:B------:R-:W-:Y:S01]  /*2f10*/  IMAD R88, R3, 0x2, R86 ;  /* 0x0000000203587824 */ /* 0x000fe200078e0256 */
[----:B------:R-:W-:-:S02]  /*2f20*/  PRMT R186, RZ, 0x7610, R186 ;  /* 0x00007610ffba7816 */ /* 0x000fc400000000ba */
[----:B------:R-:W-:Y:S01]  /*2f30*/  IADD3 R70, P2, P3, R73, UR5, R70 ;  /* 0x0000000549467c10 */ /* 0x000fe2000fb5e046 */
[C---:B------:R-:W-:Y:S01]  /*2f40*/  IMAD R90, R3.reuse, 0x2, R88 ;  /* 0x00000002035a7824 */ /* 0x040fe200078e0258 */
[----:B------:R-:W-:Y:S01]  /*2f50*/  UIMAD.WIDE UR4, UR4, 0x2, URZ ;  /* 0x00000002040478a5 */ /* 0x000fe2000f8e02ff */
[----:B------:R-:W-:Y:S02]  /*2f60*/  PRMT R184, RZ, 0x7610, R184 ;  /* 0x00007610ffb87816 */ /* 0x000fe400000000b8 */
[C---:B------:R-:W-:Y:S01]  /*2f70*/  IMAD R94, R3.reuse, 0x2, R90 ;  /* 0x00000002035e7824 */ /* 0x040fe200078e025a */
[----:B------:R-:W-:Y:S02]  /*2f80*/  PRMT R182, RZ, 0x7610, R182 ;  /* 0x00007610ffb67816 */ /* 0x000fe400000000b6 */
[----:B------:R-:W-:Y:S02]  /*2f90*/  PRMT R154, RZ, 0x7610, R154 ;  /* 0x00007610ff9a7816 */ /* 0x000fe4000000009a */
[----:B------:R-:W-:Y:S01]  /*2fa0*/  PRMT R152, RZ, 0x7610, R152 ;  /* 0x00007610ff987816 */ /* 0x000fe20000000098 */
[----:B0-----:R-:W-:Y:S01]  /*2fb0*/  FMUL R198, R36, UR7 ;  /* 0x0000000724c67c20 */ /* 0x001fe20008400000 */
[----:B------:R-:W-:-:S02]  /*2fc0*/  IMAD R36, R3, 0x2, R94 ;  /* 0x0000000203247824 */ /* 0x000fc400078e025e */
[----:B------:R-:W-:Y:S01]  /*2fd0*/  FMUL R210, R20, UR7 ;  /* 0x0000000714d27c20 */ /* 0x000fe20008400000 */
[----:B------:R-:W-:Y:S01]  /*2fe0*/  FMUL R20, R37, UR7 ;  /* 0x0000000725147c20 */ /* 0x000fe20008400000 */
[----:B------:R-:W-:Y:S01]  /*2ff0*/  FMUL R236, R38, UR7 ;  /* 0x0000000726ec7c20 */ /* 0x000fe20008400000 */
[----:B------:R-:W-:Y:S01]  /*3000*/  IADD3.X R37, PT, PT, R78, UR5, R71, P2, P3 ;  /* 0x000000054e257c10 */ /* 0x000fe200097e6447 */
[C---:B------:R-:W-:Y:S01]  /*3010*/  IMAD R38, R3.reuse, 0x2, R36 ;  /* 0x0000000203267824 */ /* 0x040fe200078e0224 */
[-C--:B------:R-:W-:Y:S01]  /*3020*/  LEA R136, P2, R80, R70.reuse, 0x1 ;  /* 0x0000004650887211 */ /* 0x080fe200078408ff */
[----:B------:R-:W-:Y:S01]  /*3030*/  FMUL R196, R40, UR7 ;  /* 0x0000000728c47c20 */ /* 0x000fe20008400000 */
[-C--:B------:R-:W-:Y:S01]  /*3040*/  LEA R134, P3, R82, R70.reuse, 0x1 ;  /* 0x0000004652867211 */ /* 0x080fe200078608ff */
[C---:B------:R-:W-:Y:S01]  /*3050*/  IMAD R40, R3.reuse, 0x2, R38 ;  /* 0x0000000203287824 */ /* 0x040fe200078e0226 */
[-C--:B------:R-:W-:Y:S01]  /*3060*/  LEA.HI.X.SX32 R137, R80, R37.reuse, 0x1, P2 ;  /* 0x0000002550897211 */ /* 0x080fe200010f0eff */
[----:B------:R-:W-:Y:S01]  /*3070*/  FMUL R234, R42, UR7 ;  /* 0x000000072aea7c20 */ /* 0x000fe20008400000 */
[-C--:B------:R-:W-:Y:S01]  /*3080*/  LEA R132, P2, R84, R70.reuse, 0x1 ;  /* 0x0000004654847211 */ /* 0x080fe200078408ff */
[----:B------:R-:W-:Y:S01]  /*3090*/  IMAD R42, R3, 0x2, R40 ;  /* 0x00000002032a7824 */ /* 0x000fe200078e0228 */
[-C--:B------:R-:W-:Y:S01]  /*30a0*/  LEA.HI.X.SX32 R135, R82, R37.reuse, 0x1, P3 ;  /* 0x0000002552877211 */ /* 0x080fe200018f0eff */
[----:B------:R-:W-:Y:S01]  /*30b0*/  FMUL R5, R5, UR7 ;  /* 0x0000000705057c20 */ /* 0x000fe20008400000 */
[-C--:B------:R-:W-:Y:S01]  /*30c0*/  LEA R130, P3, R86, R70.reuse, 0x1 ;  /* 0x0000004656827211 */ /* 0x080fe200078608ff */
[----:B------:R-:W-:Y:S01]  /*30d0*/  IMAD R78, R3, 0x2, R42 ;  /* 0x00000002034e7824 */ /* 0x000fe200078e022a */
[-C--:B------:R-:W-:Y:S01]  /*30e0*/  LEA.HI.X.SX32 R133, R84, R37.reuse, 0x1, P2 ;  /* 0x0000002554857211 */ /* 0x080fe200010f0eff */
        /* <DEDUP_REMOVED lines=10> */
[----:B------:R-:W-:Y:S01]  /*3190*/  FMUL R7, R7, UR7 ;  /* 0x0000000707077c20 */ /* 0x000fe20008400000 */
        /* <DEDUP_REMOVED lines=9> */
[C---:B------:R-:W-:Y:S01]  /*3230*/  IMAD R36, R3.reuse, 0x2, R82 ;  /* 0x0000000203247824 */ /* 0x040fe200078e0252 */
[-C--:B------:R-:W-:Y:S01]  /*3240*/  LEA.HI.X.SX32 R121, R38, R37.reuse, 0x1, P2 ;  /* 0x0000002526797211 */ /* 0x080fe200010f0eff */
[----:B------:R-:W-:Y:S01]  /*3250*/  FMUL R72, R14, UR7 ;  /* 0x000000070e487c20 */ /* 0x000fe20008400000 */
[-C--:B------:R-:W-:Y:S01]  /*3260*/  LEA R118, P3, R40, R70.reuse, 0x1 ;  /* 0x0000004628767211 */ /* 0x080fe200078608ff */
[C---:B------:R-:W-:Y:S01]  /*3270*/  IMAD R38, R3.reuse, 0x2, R36 ;  /* 0x0000000203267824 */ /* 0x040fe200078e0224 */
[-C--:B------:R-:W-:Y:S01]  /*3280*/  LEA R116, P2, R42, R70.reuse, 0x1 ;  /* 0x000000462a747211 */ /* 0x080fe200078408ff */
[----:B------:R-:W-:Y:S01]  /*3290*/  FMUL R4, R4, UR7 ;  /* 0x0000000704047c20 */ /* 0x000fe20008400000 */
[-C--:B------:R-:W-:Y:S01]  /*32a0*/  LEA.HI.X.SX32 R119, R40, R37.reuse, 0x1, P3 ;  /* 0x0000002528777211 */ /* 0x080fe200018f0eff */
[C---:B------:R-:W-:Y:S01]  /*32b0*/  IMAD R40, R3.reuse, 0x2, R38 ;  /* 0x0000000203287824 */ /* 0x040fe200078e0226 */
[-C--:B------:R-:W-:Y:S01]  /*32c0*/  LEA.HI.X.SX32 R117, R42, R37.reuse, 0x1, P2 ;  /* 0x000000252a757211 */ /* 0x080fe200010f0eff */
[----:B------:R-:W-:Y:S01]  /*32d0*/  FMUL R212, R16, UR7 ;  /* 0x0000000710d47c20 */ /* 0x000fe20008400000 */
[-C--:B------:R-:W-:Y:S01]  /*32e0*/  LEA R114, P3, R78, R70.reuse, 0x1 ;  /* 0x000000464e727211 */ /* 0x080fe200078608ff */
[----:B------:R-:W-:Y:S01]  /*32f0*/  IMAD R42, R3, 0x2, R40 ;  /* 0x00000002032a7824 */ /* 0x000fe200078e0228 */
[-C--:B------:R-:W-:Y:S01]  /*3300*/  LEA R112, P2, R80, R70.reuse, 0x1 ;  /* 0x0000004650707211 */ /* 0x080fe200078408ff */
[----:B------:R-:W-:Y:S01]  /*3310*/  FMUL R75, R17, UR7 ;  /* 0x00000007114b7c20 */ /* 0x000fe20008400000 */
[-C--:B------:R-:W-:Y:S01]  /*3320*/  LEA.HI.X.SX32 R115, R78, R37.reuse, 0x1, P3 ;  /* 0x000000254e737211 */ /* 0x080fe200018f0eff */
[----:B------:R-:W-:Y:S01]  /*3330*/  FMUL R76, R19, UR7 ;  /* 0x00000007134c7c20 */ /* 0x000fe20008400000 */
[-C--:B------:R-:W-:Y:S01]  /*3340*/  LEA.HI.X.SX32 R113, R80, R37.reuse, 0x1, P2 ;  /* 0x0000002550717211 */ /* 0x080fe200010f0eff */
[----:B------:R-:W-:Y:S01]  /*3350*/  FMUL R9, R9, UR7 ;  /* 0x0000000709097c20 */ /* 0x000fe20008400000 */
[-C--:B------:R-:W-:Y:S01]  /*3360*/  LEA R110, P3, R82, R70.reuse, 0x1 ;  /* 0x00000046526e7211 */ /* 0x080fe200078608ff */
[----:B------:R-:W-:Y:S01]  /*3370*/  FMUL R74, R18, UR7 ;  /* 0x00000007124a7c20 */ /* 0x000fe20008400000 */
[-C--:B------:R-:W-:Y:S01]  /*3380*/  LEA R108, P2, R36, R70.reuse, 0x1 ;  /* 0x00000046246c7211 */ /* 0x080fe200078408ff */
[----:B------:R-:W-:Y:S01]  /*3390*/  FMUL R18, R33, UR7 ;  /* 0x0000000721127c20 */ /* 0x000fe20008400000 */
[-C--:B------:R-:W-:Y:S01]  /*33a0*/  LEA.HI.X.SX32 R111, R82, R37.reuse, 0x1, P3 ;  /* 0x00000025526f7211 */ /* 0x080fe200018f0eff */
[----:B------:R-:W-:Y:S01]  /*33b0*/  FMUL R77, R21, UR7 ;  /* 0x00000007154d7c20 */ /* 0x000fe20008400000 */
[-C--:B------:R-:W-:Y:S01]  /*33c0*/  LEA.HI.X.SX32 R109, R36, R37.reuse, 0x1, P2 ;  /* 0x00000025246d7211 */ /* 0x080fe200010f0eff */
[----:B------:R-:W-:Y:S01]  /*33d0*/  IMAD R36, R3, 0x2, R42 ;  /* 0x0000000203247824 */ /* 0x000fe200078e022a */
[-C--:B------:R-:W-:Y:S01]  /*33e0*/  LEA R106, P3, R38, R70.reuse, 0x1 ;  /* 0x00000046266a7211 */ /* 0x080fe200078608ff */
        /* <DEDUP_REMOVED lines=13> */
[----:B------:R-:W-:Y:S01]  /*34c0*/  LEA R98, P5, R78, R70, 0x1 ;  /* 0x000000464e627211 */ /* 0x000fe200078a08ff */
[----:B------:R-:W-:Y:S01]  /*34d0*/  FMUL R252, R30, UR7 ;  /* 0x000000071efc7c20 */ /* 0x000fe20008400000 */
[----:B------:R-:W-:Y:S01]  /*34e0*/  ISETP.GT.AND P3, PT, R2, RZ, PT ;  /* 0x000000ff0200720c */ /* 0x000fe20003f64270 */
[----:B------:R-:W-:Y:S01]  /*34f0*/  FMUL R30, R57, UR7 ;  /* 0x00000007391e7c20 */ /* 0x000fe20008400000 */
[-C--:B------:R-:W-:Y:S01]  /*3500*/  LEA.HI.X.SX32 R101, R36, R37.reuse, 0x1, P2 ;  /* 0x0000002524657211 */ /* 0x080fe200010f0eff */
[----:B------:R-:W-:Y:S01]  /*3510*/  FMUL R206, R24, UR7 ;  /* 0x0000000718ce7c20 */ /* 0x000fe20008400000 */
[----:B------:R-:W-:Y:S01]  /*3520*/  LEA.HI.X.SX32 R99, R78, R37, 0x1, P5 ;  /* 0x000000254e637211 */ /* 0x000fe200028f0eff */
[----:B------:R-:W-:Y:S01]  /*3530*/  FMUL R14, R25, UR7 ;  /* 0x00000007190e7c20 */ /* 0x000fe20008400000 */
[----:B------:R-:W-:Y:S01]  /*3540*/  ISETP.GT.AND P2, PT, R2, 0x1, PT ;  /* 0x000000010200780c */ /* 0x000fe20003f44270 */
[----:B------:R-:W-:Y:S01]  /*3550*/  FMUL R26, R26, UR7 ;  /* 0x000000071a1a7c20 */ /* 0x000fe20008400000 */
[----:B------:R-:W-:Y:S01]  /*3560*/  ISETP.GT.AND P5, PT, R2, 0x2, PT ;  /* 0x000000020200780c */ /* 0x000fe20003fa4270 */
[----:B------:R-:W-:Y:S01]  /*3570*/  FMUL R15, R27, UR7 ;  /* 0x000000071b0f7c20 */ /* 0x000fe20008400000 */
[----:B------:R-:W-:Y:S01]  /*3580*/  FSEL R41, R5, -INF , P3 ;  /* 0xff80000005297808 */ /* 0x000fe20001800000 */
[----:B------:R-:W-:Y:S01]  /*3590*/  FMUL R202, R28, UR7 ;  /* 0x000000071cca7c20 */ /* 0x000fe20008400000 */
[----:B------:R-:W-:Y:S01]  /*35a0*/  ISETP.GT.AND P3, PT, R2, 0x3, PT ;  /* 0x000000030200780c */ /* 0x000fe20003f64270 */
[----:B------:R-:W-:Y:S01]  /*35b0*/  FMUL R68, R29, UR7 ;  /* 0x000000071d447c20 */ /* 0x000fe20008400000 */
[----:B------:R-:W-:Y:S01]  /*35c0*/  FSEL R42, R6, -INF , P2 ;  /* 0xff800000062a7808 */ /* 0x000fe20001000000 */
[----:B------:R-:W-:Y:S01]  /*35d0*/  FMUL R17, R31, UR7 ;  /* 0x000000071f117c20 */ /* 0x000fe20008400000 */
[----:B------:R-:W-:Y:S01]  /*35e0*/  FSEL R5, R7, -INF , P5 ;  /* 0xff80000007057808 */ /* 0x000fe20002800000 */
        /* <DEDUP_REMOVED lines=31> */
[C---:B------:R-:W-:Y:S01]  /*37e0*/  ISETP.GT.AND P3, PT, R2.reuse, 0xf, PT ;  /* 0x0000000f0200780c */ /* 0x040fe20003f64270 */
[----:B------:R-:W-:Y:S01]  /*37f0*/  FMUL R31, R59, UR7 ;  /* 0x000000073b1f7c20 */ /* 0x000fe20008400000 */
[----:B------:R-:W-:Y:S01]  /*3800*/  ISETP.GT.AND P2, PT, R2, 0x4, PT ;  /* 0x000000040200780c */ /* 0x000fe20003f44270 */
[----:B------:R-:W-:Y:S01]  /*3810*/  FMUL R60, R60, UR7 ;  /* 0x000000073c3c7c20 */ /* 0x000fe20008400000 */
[----:B------:R-:W-:Y:S01]  /*3820*/  FMNMX3 R33, R4, R41, R42, !PT ;  /* 0x0000002904217276 */ /* 0x000fe2000780002a */
[----:B------:R-:W-:Y:S01]  /*3830*/  FMUL R61, R61, UR7 ;  /* 0x000000073d3d7c20 */ /* 0x000fe20008400000 */
[----:B------:R-:W-:Y:S01]  /*3840*/  FSEL R11, R76, -INF , P5 ;  /* 0xff8000004c0b7808 */ /* 0x000fe20002800000 */
[----:B------:R-:W-:Y:S01]  /*3850*/  FMUL R62, R62, UR7 ;  /* 0x000000073e3e7c20 */ /* 0x000fe20008400000 */
[----:B------:R-:W-:Y:S01]  /*3860*/  ISETP.GT.AND P5, PT, R2, 0x11, PT ;  /* 0x000000110200780c */ /* 0x000fe20003fa4270 */
[----:B------:R-:W-:Y:S01]  /*3870*/  FMUL R55, R63, UR7 ;  /* 0x000000073f377c20 */ /* 0x000fe20008400000 */
[----:B------:R-:W-:Y:S01]  /*3880*/  FSEL R210, R210, -INF , P3 ;  /* 0xff800000d2d27808 */ /* 0x000fe20001800000 */
[----:B------:R-:W-:Y:S01]  /*3890*/  IMAD R78, R3, 0x2, R78 ;  /* 0x00000002034e7824 */ /* 0x000fe200078e024e */
        /* <DEDUP_REMOVED lines=8> */
[----:B------:R-:W-:-:S02]  /*3920*/  FSEL R35, R13, -INF , P5 ;  /* 0xff8000000d237808 */ /* 0x000fc40002800000 */
[----:B------:R-:W-:Y:S02]  /*3930*/  FSEL R13, R16, -INF , P3 ;  /* 0xff800000100d7808 */ /* 0x000fe40001800000 */
[----:B------:R-:W-:Y:S02]  /*3940*/  FSEL R38, R12, -INF , P2 ;  /* 0xff8000000c267808 */ /* 0x000fe40001000000 */
[----:B------:R-:W-:Y:S02]  /*3950*/  FMNMX3 R16, R33, R39, R40, !PT ;  /* 0x0000002721107276 */ /* 0x000fe40007800028 */
[----:B------:R-:W-:Y:S02]  /*3960*/  ISETP.GT.AND P2, PT, R2, 0xa, PT ;  /* 0x0000000a0200780c */ /* 0x000fe40003f44270 */
[----:B------:R-:W-:Y:S02]  /*3970*/  FMNMX3 R43, R16, R7, R38, !PT ;  /* 0x00000007102b7276 */ /* 0x000fe40007800026 */
[----:B------:R-:W-:-:S02]  /*3980*/  FSEL R9, R73, -INF , P2 ;  /* 0xff80000049097808 */ /* 0x000fc40001000000 */
[----:B------:R-:W-:Y:S02]  /*3990*/  ISETP.GT.AND P2, PT, R2, 0xd, PT ;  /* 0x0000000d0200780c */ /* 0x000fe40003f44270 */
[----:B------:R-:W-:Y:S02]  /*39a0*/  FMNMX3 R43, R43, R8, R36, !PT ;  /* 0x000000082b2b7276 */ /* 0x000fe40007800024 */
[----:B------:R-:W-:Y:S02]  /*39b0*/  FSEL R57, R74, -INF , P2 ;  /* 0xff8000004a397808 */ /* 0x000fe40001000000 */
[----:B------:R-:W-:Y:S02]  /*39c0*/  FMNMX3 R43, R43, R9, R212, !PT ;  /* 0x000000092b2b7276 */ /* 0x000fe400078000d4 */
[----:B------:R-:W-:Y:S02]  /*39d0*/  ISETP.GT.AND P2, PT, R2, 0x10, PT ;  /* 0x000000100200780c */ /* 0x000fe40003f44270 */
[----:B------:R-:W-:-:S02]  /*39e0*/  FMNMX3 R43, R43, R10, R57, !PT ;  /* 0x0000000a2b2b7276 */ /* 0x000fc40007800039 */
[----:B------:R-:W-:Y:S02]  /*39f0*/  FSEL R12, R77, -INF , P2 ;  /* 0xff8000004d0c7808 */ /* 0x000fe40001000000 */
[C---:B------:R-:W-:Y:S02]  /*3a00*/  ISETP.GT.AND P2, PT, R2.reuse, 0x13, PT ;  /* 0x000000130200780c */ /* 0x040fe40003f44270 */
[----:B------:R-:W-:Y:S02]  /*3a10*/  FMNMX3 R43, R43, R11, R210, !PT ;  /* 0x0000000b2b2b7276 */ /* 0x000fe400078000d2 */
[C---:B------:R-:W-:Y:S02]  /*3a20*/  ISETP.GT.AND P5, PT, R2.reuse, 0x14, PT ;  /* 0x000000140200780c */ /* 0x040fe40003fa4270 */
[----:B------:R-:W-:Y:S02]  /*3a30*/  ISETP.GT.AND P4, PT, R2, 0x15, PT ;  /* 0x000000150200780c */ /* 0x000fe40003f84270 */
[----:B------:R-:W-:-:S02]  /*3a40*/  FSEL R206, R206, -INF , P2 ;  /* 0xff800000cece7808 */ /* 0x000fc40001000000 */
[----:B------:R-:W-:Y:S02]  /*3a50*/  FMNMX3 R43, R43, R12, R35, !PT ;  /* 0x0000000c2b2b7276 */ /* 0x000fe40007800023 */
[C---:B------:R-:W-:Y:S02]  /*3a60*/  ISETP.GT.AND P3, PT, R2.reuse, 0x16, PT ;  /* 0x000000160200780c */ /* 0x040fe40003f64270 */
[----:B------:R-:W-:Y:S02]  /*3a70*/  ISETP.GT.AND P2, PT, R2, 0x17, PT ;  /* 0x000000170200780c */ /* 0x000fe40003f44270 */
[----:B------:R-:W-:Y:S02]  /*3a80*/  FSEL R14, R14, -INF , P5 ;  /* 0xff8000000e0e7808 */ /* 0x000fe40002800000 */
[----:B------:R-:W-:Y:S02]  /*3a90*/  FSEL R33, R26, -INF , P4 ;  /* 0xff8000001a217808 */ /* 0x000fe40002000000 */
[----:B------:R-:W-:-:S02]  /*3aa0*/  FMNMX3 R43, R43, R13, R206, !PT ;  /* 0x0000000d2b2b7276 */ /* 0x000fc400078000ce */
[C---:B------:R-:W-:Y:S02]  /*3ab0*/  ISETP.GT.AND P5, PT, R2.reuse, 0x18, PT ;  /* 0x000000180200780c */ /* 0x040fe40003fa4270 */
[----:B------:R-:W-:Y:S02]  /*3ac0*/  ISETP.GT.AND P4, PT, R2, 0x19, PT ;  /* 0x000000190200780c */ /* 0x000fe40003f84270 */
[----:B------:R-:W-:Y:S02]  /*3ad0*/  FSEL R15, R15, -INF , P3 ;  /* 0xff8000000f0f7808 */ /* 0x000fe40001800000 */
[----:B------:R-:W-:Y:S02]  /*3ae0*/  FSEL R202, R202, -INF , P2 ;  /* 0xff800000caca7808 */ /* 0x000fe40001000000 */
[----:B------:R-:W-:Y:S02]  /*3af0*/  FMNMX3 R43, R43, R14, R33, !PT ;  /* 0x0000000e2b2b7276 */ /* 0x000fe40007800021 */
[----:B------:R-:W-:-:S02]  /*3b00*/  ISETP.GT.AND P3, PT, R2, 0x1a, PT ;  /* 0x0000001a0200780c */ /* 0x000fc40003f64270 */
[----:B------:R-:W-:Y:S02]  /*3b10*/  ISETP.GT.AND P2, PT, R2, 0x1b, PT ;  /* 0x0000001b0200780c */ /* 0x000fe40003f44270 */
[----:B------:R-:W-:Y:S02]  /*3b20*/  FSEL R16, R68, -INF , P5 ;  /* 0xff80000044107808 */ /* 0x000fe40002800000 */
[----:B------:R-:W-:Y:S02]  /*3b30*/  FSEL R252, R252, -INF , P4 ;  /* 0xff800000fcfc7808 */ /* 0x000fe40002000000 */
[----:B------:R-:W-:Y:S02]  /*3b40*/  FMNMX3 R43, R43, R15, R202, !PT ;  /* 0x0000000f2b2b7276 */ /* 0x000fe400078000ca */
[C---:B------:R-:W-:Y:S02]  /*3b50*/  ISETP.GT.AND P5, PT, R2.reuse, 0x1c, PT ;  /* 0x0000001c0200780c */ /* 0x040fe40003fa4270 */
[----:B------:R-:W-:-:S02]  /*3b60*/  ISETP.GT.AND P4, PT, R2, 0x1d, PT ;  /* 0x0000001d0200780c */ /* 0x000fc40003f84270 */
[----:B------:R-:W-:Y:S02]  /*3b70*/  FSEL R17, R17, -INF , P3 ;  /* 0xff80000011117808 */ /* 0x000fe40001800000 */
[----:B------:R-:W-:Y:S02]  /*3b80*/  FSEL R200, R32, -INF , P2 ;  /* 0xff80000020c87808 */ /* 0x000fe40001000000 */
[----:B------:R-:W-:Y:S02]  /*3b90*/  FMNMX3 R43, R43, R16, R252, !PT ;  /* 0x000000102b2b7276 */ /* 0x000fe400078000fc */
[C---:B------:R-:W-:Y:S02]  /*3ba0*/  ISETP.GT.AND P3, PT, R2.reuse, 0x1e, PT ;  /* 0x0000001e0200780c */ /* 0x040fe40003f64270 */
[----:B------:R-:W-:Y:S02]  /*3bb0*/  ISETP.GT.AND P2, PT, R2, 0x1f, PT ;  /* 0x0000001f0200780c */ /* 0x000fe40003f44270 */
[----:B------:R-:W-:-:S02]  /*3bc0*/  FSEL R18, R18, -INF , P5 ;  /* 0xff80000012127808 */ /* 0x000fc40002800000 */
[----:B------:R-:W-:Y:S02]  /*3bd0*/  FSEL R238, R34, -INF , P4 ;  /* 0xff80000022ee7808 */ /* 0x000fe40002000000 */
[----:B------:R-:W-:Y:S02]  /*3be0*/  FMNMX3 R43, R43, R17, R200, !PT ;  /* 0x000000112b2b7276 */ /* 0x000fe400078000c8 */
[C---:B------:R-:W-:Y:S02]  /*3bf0*/  ISETP.GT.AND P5, PT, R2.reuse, 0x20, PT ;  /* 0x000000200200780c */ /* 0x040fe40003fa4270 */
[----:B------:R-:W-:Y:S02]  /*3c00*/  ISETP.GT.AND P4, PT, R2, 0x21, PT ;  /* 0x000000210200780c */ /* 0x000fe40003f84270 */
[----:B------:R-:W-:Y:S02]  /*3c10*/  FSEL R19, R19, -INF , P3 ;  /* 0xff80000013137808 */ /* 0x000fe40001800000 */
        /* <DEDUP_REMOVED lines=20> */
[----:B------:R-:W-:Y:S01]  /*3d60*/  FSEL R194, R44, -INF , P2 ;  /* 0xff8000002cc27808 */ /* 0x000fe20001000000 */
[----:B------:R-:W-:Y:S01]  /*3d70*/  IMAD R44, R3, 0x2, R78 ;  /* 0x00000002032c7824 */ /* 0x000fe200078e024e */
[----:B------:R-:W-:Y:S02]  /*3d80*/  FMNMX3 R43, R43, R22, R234, !PT ;  /* 0x000000162b2b7276 */ /* 0x000fe400078000ea */
[C---:B------:R-:W-:Y:S02]  /*3d90*/  ISETP.GT.AND P3, PT, R2.reuse, 0x2a, PT ;  /* 0x0000002a0200780c */ /* 0x040fe40003f64270 */
[----:B------:R-:W-:Y:S02]  /*3da0*/  ISETP.GT.AND P2, PT, R2, 0x2b, PT ;  /* 0x0000002b0200780c */ /* 0x000fe40003f44270 */
[----:B------:R-:W-:-:S02]  /*3db0*/  FSEL R24, R24, -INF , P5 ;  /* 0xff80000018187808 */ /* 0x000fc40002800000 */
[----:B------:R-:W-:Y:S01]  /*3dc0*/  FSEL R232, R46, -INF , P4 ;  /* 0xff8000002ee87808 */ /* 0x000fe20002000000 */
[----:B------:R-:W-:Y:S01]  /*3dd0*/  IMAD R46, R3, 0x2, R44 ;  /* 0x00000002032e7824 */ /* 0x000fe200078e022c */
[----:B------:R-:W-:Y:S02]  /*3de0*/  FMNMX3 R43, R43, R23, R194, !PT ;  /* 0x000000172b2b7276 */ /* 0x000fe400078000c2 */
[C---:B------:R-:W-:Y:S02]  /*3df0*/  ISETP.GT.AND P5, PT, R2.reuse, 0x2c, PT ;  /* 0x0000002c0200780c */ /* 0x040fe40003fa4270 */
[----:B------:R-:W-:Y:S02]  /*3e00*/  ISETP.GT.AND P4, PT, R2, 0x2d, PT ;  /* 0x0000002d0200780c */ /* 0x000fe40003f84270 */
[----:B------:R-:W-:Y:S02]  /*3e10*/  FSEL R25, R25, -INF , P3 ;  /* 0xff80000019197808 */ /* 0x000fe40001800000 */
[----:B------:R-:W-:Y:S01]  /*3e20*/  FSEL R192, R48, -INF , P2 ;  /* 0xff80000030c07808 */ /* 0x000fe20001000000 */
[----:B------:R-:W-:Y:S01]  /*3e30*/  IMAD R48, R3, 0x2, R46 ;  /* 0x0000000203307824 */ /* 0x000fe200078e022e */
        /* <DEDUP_REMOVED lines=26> */
[----:B------:R-:W-:Y:S02]  /*3fe0*/  FSEL R31, R31, -INF , P3 ;  /* 0xff8000001f1f7808 */ /* 0x000fe40001800000 */
[C---:B------:R-:W-:Y:S02]  /*3ff0*/  ISETP.GT.AND P5, PT, R2.reuse, 0x38, PT ;  /* 0x000000380200780c */ /* 0x040fe40003fa4270 */
[C---:B------:R-:W-:Y:S02]  /*4000*/  ISETP.GT.AND P4, PT, R2.reuse, 0x39, PT ;  /* 0x000000390200780c */ /* 0x040fe40003f84270 */
[----:B------:R-:W-:Y:S02]  /*4010*/  ISETP.GT.AND P3, PT, R2, 0x3a, PT ;  /* 0x0000003a0200780c */ /* 0x000fe40003f64270 */
[----:B------:R-:W-:-:S02]  /*4020*/  FSEL R34, R60, -INF , P2 ;  /* 0xff8000003c227808 */ /* 0x000fc40001000000 */
[----:B------:R-:W-:Y:S02]  /*4030*/  FMNMX3 R43, R43, R30, R226, !PT ;  /* 0x0000001e2b2b7276 */ /* 0x000fe400078000e2 */
[----:B------:R-:W-:Y:S02]  /*4040*/  ISETP.GT.AND P2, PT, R2, 0x3b, PT ;  /* 0x0000003b0200780c */ /* 0x000fe40003f44270 */
[----:B------:R-:W-:Y:S02]  /*4050*/  FSEL R32, R61, -INF , P5 ;  /* 0xff8000003d207808 */ /* 0x000fe40002800000 */
[----:B------:R-:W-:Y:S02]  /*4060*/  FSEL R216, R62, -INF , P4 ;  /* 0xff8000003ed87808 */ /* 0x000fe40002000000 */
[----:B------:R-:W-:Y:S02]  /*4070*/  FMNMX3 R43, R43, R31, R34, !PT ;  /* 0x0000001f2b2b7276 */ /* 0x000fe40007800022 */
[----:B------:R-:W-:-:S02]  /*4080*/  FSEL R55, R55, -INF , P3 ;  /* 0xff80000037377808 */ /* 0x000fc40001800000 */
[C---:B------:R-:W-:Y:S02]  /*4090*/  ISETP.GT.AND P3, PT, R2.reuse, 0x3e, PT ;  /* 0x0000003e0200780c */ /* 0x040fe40003f64270 */
[C---:B------:R-:W-:Y:S02]  /*40a0*/  ISETP.GT.AND P5, PT, R2.reuse, 0x3c, PT ;  /* 0x0000003c0200780c */ /* 0x040fe40003fa4270 */
[----:B------:R-:W-:Y:S02]  /*40b0*/  ISETP.GT.AND P4, PT, R2, 0x3d, PT ;  /* 0x0000003d0200780c */ /* 0x000fe40003f84270 */
[----:B------:R-:W-:Y:S02]  /*40c0*/  FSEL R150, R64, -INF , P2 ;  /* 0xff80000040967808 */ /* 0x000fe40001000000 */
[----:B------:R-:W-:Y:S02]  /*40d0*/  FMNMX3 R43, R43, R32, R216, !PT ;  /* 0x000000202b2b7276 */ /* 0x000fe400078000d8 */
[----:B------:R-:W-:-:S02]  /*40e0*/  LEA R96, P2, R78, R70, 0x1 ;  /* 0x000000464e607211 */ /* 0x000fc400078408ff */
[----:B------:R-:W-:Y:S02]  /*40f0*/  FSEL R92, R92, -INF , P3 ;  /* 0xff8000005c5c7808 */ /* 0x000fe40001800000 */
[----:B------:R-:W-:Y:S02]  /*4100*/  LEA R94, P3, R44, R70, 0x1 ;  /* 0x000000462c5e7211 */ /* 0x000fe400078608ff */
[----:B------:R-:W-:Y:S02]  /*4110*/  FSEL R67, R65, -INF , P5 ;  /* 0xff80000041437808 */ /* 0x000fe40002800000 */
[----:B------:R-:W-:Y:S02]  /*4120*/  FSEL R148, R66, -INF , P4 ;  /* 0xff80000042947808 */ /* 0x000fe40002000000 */
[----:B------:R-:W-:Y:S02]  /*4130*/  FMNMX3 R43, R43, R55, R150, !PT ;  /* 0x000000372b2b7276 */ /* 0x000fe40007800096 */
[----:B------:R-:W-:-:S02]  /*4140*/  LEA.HI.X.SX32 R97, R78, R37, 0x1, P2 ;  /* 0x000000254e617211 */ /* 0x000fc400010f0eff */
[----:B------:R-:W-:Y:S01]  /*4150*/  LEA.HI.X.SX32 R95, R44, R37, 0x1, P3 ;  /* 0x000000252c5f7211 */ /* 0x000fe200018f0eff */
[----:B------:R-:W-:Y:S01]  /*4160*/  IMAD R44, R3, 0x2, R48 ;  /* 0x00000002032c7824 */ /* 0x000fe200078e0230 */
[-C--:B------:R-:W-:Y:S02]  /*4170*/  LEA R88, P2, R46, R70.reuse, 0x1 ;  /* 0x000000462e587211 */ /* 0x080fe400078408ff */
[----:B------:R-:W-:Y:S02]  /*4180*/  FMNMX3 R43, R43, R67, R148, !PT ;  /* 0x000000432b2b7276 */ /* 0x000fe40007800094 */
[----:B------:R-:W-:Y:S02]  /*4190*/  LEA R86, P3, R48, R70, 0x1 ;  /* 0x0000004630567211 */ /* 0x000fe400078608ff */
[----:B------:R-:W-:Y:S01]  /*41a0*/  LEA.HI.X.SX32 R89, R46, R37, 0x1, P2 ;  /* 0x000000252e597211 */ /* 0x000fe200010f0eff */
[----:B------:R-:W-:Y:S01]  /*41b0*/  IMAD R46, R3, 0x2, R44 ;  /* 0x00000002032e7824 */ /* 0x000fe200078e022c */
[----:B------:R-:W-:-:S02]  /*41c0*/  FMNMX3 R93, R43, -INF , R92, !PT ;  /* 0xff8000002b5d7876 */ /* 0x000fc4000780005c */
[-C--:B------:R-:W-:Y:S01]  /*41d0*/  LEA.HI.X.SX32 R87, R48, R37.reuse, 0x1, P3 ;  /* 0x0000002530577211 */ /* 0x080fe200018f0eff */
[----:B------:R-:W-:Y:S01]  /*41e0*/  IMAD R48, R3, 0x2, R46 ;  /* 0x0000000203307824 */ /* 0x000fe200078e022e */
[-C--:B------:R-:W-:Y:S01]  /*41f0*/  LEA R84, P2, R44, R70.reuse, 0x1 ;  /* 0x000000462c547211 */ /* 0x080fe200078408ff */
[--C-:B------:R-:W-:Y:S01]  /*4200*/  FADD R41, R41, -R93.reuse ;  /* 0x8000005d29297221 */ /* 0x100fe20000000000 */
[-C--:B------:R-:W-:Y:S01]  /*4210*/  LEA R82, P3, R46, R70.reuse, 0x1 ;  /* 0x000000462e527211 */ /* 0x080fe200078608ff */
[--C-:B------:R-:W-:Y:S01]  /*4220*/  FADD R38, R38, -R93.reuse ;  /* 0x8000005d26267221 */ /* 0x100fe20000000000 */
[-C--:B------:R-:W-:Y:S01]  /*4230*/  LEA.HI.X.SX32 R85, R44, R37.reuse, 0x1, P2 ;  /* 0x000000252c557211 */ /* 0x080fe200010f0eff */
[----:B------:R-:W-:Y:S02]  /*4240*/  IMAD R44, R3, 0x2, R48 ;  /* 0x00000002032c7824 */ /* 0x000fe400078e0230 */
[----:B------:R-:W-:Y:S01]  /*4250*/  FMUL R155, R41, 1.4426950216293334961 ;  /* 0x3fb8aa3b299b7820 */ /* 0x000fe20000400000 */
[-C--:B------:R-:W-:Y:S01]  /*4260*/  LEA R80, P2, R48, R70.reuse, 0x1 ;  /* 0x0000004630507211 */ /* 0x080fe200078408ff */
[--C-:B------:R-:W-:Y:S01]  /*4270*/  FADD R41, R42, -R93.reuse ;  /* 0x8000005d2a297221 */ /* 0x100fe20000000000 */
[C---:B------:R-:W-:Y:S01]  /*4280*/  IMAD R42, R3.reuse, 0x2, R44 ;  /* 0x00000002032a7824 */ /* 0x040fe200078e022c */
[-C--:B------:R-:W-:Y:S01]  /*4290*/  LEA.HI.X.SX32 R83, R46, R37.reuse, 0x1, P3 ;  /* 0x000000252e537211 */ /* 0x080fe200018f0eff */
[----:B------:R-:W-:Y:S01]  /*42a0*/  FMUL R61, R38, 1.4426950216293334961 ;  /* 0x3fb8aa3b263d7820 */ /* 0x000fe20000400000 */
[-C--:B------:R-:W-:Y:S01]  /*42b0*/  LEA.HI.X.SX32 R81, R48, R37.reuse, 0x1, P2 ;  /* 0x0000002530517211 */ /* 0x080fe200010f0eff */
[----:B------:R-:W-:Y:S01]  /*42c0*/  IMAD R46, R3, 0x2, R42 ;  /* 0x00000002032e7824 */ /* 0x000fe200078e022a */
[-C--:B------:R-:W-:Y:S01]  /*42d0*/  LEA R78, P2, R44, R70.reuse, 0x1 ;  /* 0x000000462c4e7211 */ /* 0x080fe200078408ff */
[----:B------:R-:W-:Y:S01]  /*42e0*/  FMUL R43, R41, 1.4426950216293334961 ;  /* 0x3fb8aa3b292b7820 */ /* 0x000fe20000400000 */
[-C--:B------:R-:W-:Y:S01]  /*42f0*/  LEA R76, P3, R42, R70.reuse, 0x1 ;  /* 0x000000462a4c7211 */ /* 0x080fe200078608ff */
[--C-:B------:R-:W-:Y:S01]  /*4300*/  FADD R41, R5, -R93.reuse ;  /* 0x8000005d05297221 */ /* 0x100fe20000000000 */
[-C--:B------:R-:W-:Y:S01]  /*4310*/  LEA.HI.X.SX32 R79, R44, R37.reuse, 0x1, P2 ;  /* 0x000000252c4f7211 */ /* 0x080fe200010f0eff */
[C---:B------:R-:W-:Y:S01]  /*4320*/  IMAD R44, R3.reuse, 0x2, R46 ;  /* 0x00000002032c7824 */ /* 0x040fe200078e022e */
[-C--:B------:R-:W-:Y:S01]  /*4330*/  LEA.HI.X.SX32 R77, R42, R37.reuse, 0x1, P3 ;  /* 0x000000252a4d7211 */ /* 0x080fe200018f0eff */
[--C-:B------:R-:W-:Y:S01]  /*4340*/  FADD R59, R36, -R93.reuse ;  /* 0x8000005d243b7221 */ /* 0x100fe20000000000 */
[-C--:B------:R-:W-:Y:S01]  /*4350*/  LEA R74, P2, R46, R70.reuse, 0x1 ;  /* 0x000000462e4a7211 */ /* 0x080fe200078408ff */
[----:B------:R-:W-:Y:S01]  /*4360*/  IMAD R3, R3, 0x2, R44 ;  /* 0x0000000203037824 */ /* 0x000fe200078e022c */
[-C--:B------:R-:W-:Y:S01]  /*4370*/  LEA R72, P3, R44, R70.reuse, 0x1 ;  /* 0x000000462c487211 */ /* 0x080fe200078608ff */
[----:B------:R-:W-:Y:S01]  /*4380*/  FMUL R42, R41, 1.4426950216293334961 ;  /* 0x3fb8aa3b292a7820 */ /* 0x000fe20000400000 */
[-C--:B------:R-:W-:Y:S01]  /*4390*/  LEA.HI.X.SX32 R75, R46, R37.reuse, 0x1, P2 ;  /* 0x000000252e4b7211 */ /* 0x080fe200010f0eff */
[--C-:B------:R-:W-:Y:S01]  /*43a0*/  FADD R41, R6, -R93.reuse ;  /* 0x8000005d06297221 */ /* 0x100fe20000000000 */
[----:B------:R-:W-:Y:S01]  /*43b0*/  LEA R70, P4, R3, R70, 0x1 ;  /* 0x0000004603467211 */ /* 0x000fe200078808ff */
[--C-:B------:R-:W-:Y:S01]  /*43c0*/  FADD R57, R57, -R93.reuse ;  /* 0x8000005d39397221 */ /* 0x100fe20000000000 */
[-C--:B------:R-:W-:Y:S01]  /*43d0*/  LEA.HI.X.SX32 R73, R44, R37.reuse, 0x1, P3 ;  /* 0x000000252c497211 */ /* 0x080fe200018f0eff */
[----:B------:R-:W-:Y:S01]  /*43e0*/  FMUL R41, R41, 1.4426950216293334961 ;  /* 0x3fb8aa3b29297820 */ /* 0x000fe20000400000 */
[----:B------:R-:W-:Y:S01]  /*43f0*/  LEA.HI.X.SX32 R71, R3, R37, 0x1, P4 ;  /* 0x0000002503477211 */ /* 0x000fe200020f0eff */
[--C-:B------:R-:W-:Y:S01]  /*4400*/  FADD R37, R7, -R93.reuse ;  /* 0x8000005d07257221 */ /* 0x100fe20000000000 */
[--C-:B------:R-:W-:Y:S01]  /*4410*/  FADD R39, R39, -R93.reuse ;  /* 0x8000005d27277221 */ /* 0x100fe20000000000 */
[--C-:B------:R-:W-:Y:S01]  /*4420*/  FADD R40, R40, -R93.reuse ;  /* 0x8000005d28287221 */ /* 0x100fe20000000000 */
[----:B-1----:R-:W-:Y:S01]  /*4430*/  LOP3.LUT P6, RZ, R189, 0x7f, RZ, 0xc0, !PT ;  /* 0x0000007fbdff7812 */ /* 0x002fe200078cc0ff */
[----:B------:R-:W-:Y:S01]  /*4440*/  FMUL R222, R37, 1.4426950216293334961 ;  /* 0x3fb8aa3b25de7820 */ /* 0x000fe20000400000 */
[--C-:B------:R-:W-:Y:S01]  /*4450*/  FADD R37, R8, -R93.reuse ;  /* 0x8000005d08257221 */ /* 0x100fe20000000000 */
[----:B------:R0:W-:Y:S01]  /*4460*/  MUFU.EX2 R3, R41 ;  /* 0x0000002900037308 */ /* 0x0001e20000000800 */
[----:B------:R-:W-:Y:S01]  /*4470*/  FMUL R39, R39, 1.4426950216293334961 ;  /* 0x3fb8aa3b27277820 */ /* 0x000fe20000400000 */
[----:B------:R-:W-:Y:S01]  /*4480*/  PRMT R90, RZ, 0x7610, R90 ;  /* 0x00007610ff5a7816 */ /* 0x000fe2000000005a */
[----:B------:R-:W-:Y:S01]  /*4490*/  FMUL R153, R37, 1.4426950216293334961 ;  /* 0x3fb8aa3b25997820 */ /* 0x000fe20000400000 */
[----:B------:R-:W-:Y:S01]  /*44a0*/  PRMT R66, RZ, 0x7610, R66 ;  /* 0x00007610ff427816 */ /* 0x000fe20000000042 */
[----:B------:R-:W-:Y:S01]  /*44b0*/  FADD R35, R35, -R93 ;  /* 0x8000005d23237221 */ /* 0x000fe20000000000 */
[----:B------:R-:W-:-:S02]  /*44c0*/  PRMT R64, RZ, 0x7610, R64 ;  /* 0x00007610ff407816 */ /* 0x000fc40000000040 */
[----:B------:R-:W-:Y:S01]  /*44d0*/  PRMT R62, RZ, 0x7610, R62 ;  /* 0x00007610ff3e7816 */ /* 0x000fe2000000003e */
[----:B------:R1:W-:Y:S01]  /*44e0*/  MUFU.EX2 R8, R61 ;  /* 0x0000003d00087308 */ /* 0x0003e20000000800 */
[----:B0-----:R-:W-:Y:S01]  /*44f0*/  FMUL R41, R40, 1.4426950216293334961 ;  /* 0x3fb8aa3b28297820 */ /* 0x001fe20000400000 */
[----:B------:R-:W-:Y:S01]  /*4500*/  PRMT R60, RZ, 0x7610, R60 ;  /* 0x00007610ff3c7816 */ /* 0x000fe2000000003c */
[----:B------:R-:W0:Y:S01]  /*4510*/  @!P6 SYNCS.CCTL.IV [UR10+0x6000] ;  /* 0x00600000ff00e9b1 */ /* 0x000e22000800000a */
[----:B------:R-:W-:Y:S01]  /*4520*/  PRMT R58, RZ, 0x7610, R58 ;  /* 0x00007610ff3a7816 */ /* 0x000fe2000000003a */
[----:B------:R-:W-:Y:S01]  /*4530*/  NOP ;  /* 0x0000000000007918 */ /* 0x000fe20000000000 */
[----:B------:R-:W-:Y:S01]  /*4540*/  PRMT R56, RZ, 0x7610, R56 ;  /* 0x00007610ff387816 */ /* 0x000fe20000000038 */
[----:B------:R2:W5:Y:S01]  /*4550*/  @P0 LDG.E.U16 R90, desc[UR30][R136.64] ;  /* 0x0000001e885a0981 */ /* 0x000562000c1e1500 */
[----:B------:R-:W-:Y:S01]  /*4560*/  MUFU.EX2 R5, R43 ;  /* 0x0000002b00057308 */ /* 0x000fe20000000800 */
[----:B-1----:R-:W-:Y:S01]  /*4570*/  FMUL R61, R59, 1.4426950216293334961 ;  /* 0x3fb8aa3b3b3d7820 */ /* 0x002fe20000400000 */
[----:B------:R-:W-:Y:S01]  /*4580*/  FADD R59, R9, -R93 ;  /* 0x8000005d093b7221 */ /* 0x000fe20000000000 */
[----:B------:R-:W-:Y:S01]  /*4590*/  PRMT R54, RZ, 0x7610, R54 ;  /* 0x00007610ff367816 */ /* 0x000fe20000000036 */
[----:B------:R2:W5:Y:S01]  /*45a0*/  @P0 LDG.E.U16 R66, desc[UR30][R128.64] ;  /* 0x0000001e80420981 */ /* 0x000562000c1e1500 */
[----:B------:R-:W-:Y:S01]  /*45b0*/  PRMT R53, RZ, 0x7610, R53 ;  /* 0x00007610ff357816 */ /* 0x000fe20000000035 */
[----:B------:R-:W-:Y:S01]  /*45c0*/  FMUL R63, R59, 1.4426950216293334961 ;  /* 0x3fb8aa3b3b3f7820 */ /* 0x000fe20000400000 */
[--C-:B------:R-:W-:Y:S01]  /*45d0*/  FADD R59, R212, -R93.reuse ;  /* 0x8000005dd43b7221 */ /* 0x100fe20000000000 */
[----:B------:R1:W-:Y:S01]  /*45e0*/  MUFU.EX2 R9, R61 ;  /* 0x0000003d00097308 */ /* 0x0003e20000000800 */
[----:B------:R-:W-:Y:S01]  /*45f0*/  PRMT R52, RZ, 0x7610, R52 ;  /* 0x00007610ff347816 */ /* 0x000fe20000000034 */
[----:B------:R2:W5:Y:S01]  /*4600*/  @P0 LDG.E.U16 R64, desc[UR30][R120.64] ;  /* 0x0000001e78400981 */ /* 0x000562000c1e1500 */
[----:B------:R-:W-:Y:S01]  /*4610*/  FMUL R65, R59, 1.4426950216293334961 ;  /* 0x3fb8aa3b3b417820 */ /* 0x000fe20000400000 */
[--C-:B------:R-:W-:Y:S01]  /*4620*/  FADD R59, R10, -R93.reuse ;  /* 0x8000005d0a3b7221 */ /* 0x100fe20000000000 */
[----:B------:R-:W-:Y:S01]  /*4630*/  PRMT R50, RZ, 0x7610, R50 ;  /* 0x00007610ff327816 */ /* 0x000fe20000000032 */
[----:B------:R2:W5:Y:S01]  /*4640*/  @P0 LDG.E.U16 R62, desc[UR30][R112.64] ;  /* 0x0000001e703e0981 */ /* 0x000562000c1e1500 */
[----:B------:R-:W-:Y:S01]  /*4650*/  PRMT R48, RZ, 0x7610, R48 ;  /* 0x00007610ff307816 */ /* 0x000fe20000000030 */
[----:B------:R3:W-:Y:S01]  /*4660*/  MUFU.EX2 R6, R42 ;  /* 0x0000002a00067308 */ /* 0x0007e20000000800 */
[----:B-1----:R-:W-:Y:S01]  /*4670*/  FMUL R61, R57, 1.4426950216293334961 ;  /* 0x3fb8aa3b393d7820 */ /* 0x002fe20000400000 */
[--C-:B------:R-:W-:Y:S01]  /*4680*/  FADD R57, R11, -R93.reuse ;  /* 0x8000005d0b397221 */ /* 0x100fe20000000000 */
[----:B------:R-:W-:Y:S01]  /*4690*/  PRMT R46, RZ, 0x7610, R46 ;  /* 0x00007610ff2e7816 */ /* 0x000fe2000000002e */
[----:B------:R-:W-:Y:S01]  /*46a0*/  FMUL R59, R59, 1.4426950216293334961 ;  /* 0x3fb8aa3b3b3b7820 */ /* 0x000fe20000400000 */
[----:B------:R-:W-:Y:S01]  /*46b0*/  PRMT R44, RZ, 0x7610, R44 ;  /* 0x00007610ff2c7816 */ /* 0x000fe2000000002c */
[----:B------:R-:W-:Y:S01]  /*46c0*/  FMUL R69, R57, 1.4426950216293334961 ;  /* 0x3fb8aa3b39457820 */ /* 0x000fe20000400000 */
[----:B------:R-:W-:Y:S01]  /*46d0*/  FADD R57, R210, -R93 ;  /* 0x8000005dd2397221 */ /* 0x000fe20000000000 */
[----:B------:R1:W-:Y:S01]  /*46e0*/  MUFU.EX2 R224, R39 ;  /* 0x0000002700e07308 */ /* 0x0003e20000000800 */
[----:B---3--:R-:W-:Y:S01]  /*46f0*/  PRMT R42, RZ, 0x7610, R42 ;  /* 0x00007610ff2a7816 */ /* 0x008fe2000000002a */
[----:B------:R2:W5:Y:S01]  /*4700*/  @P0 LDG.E.U16 R60, desc[UR30][R104.64] ;  /* 0x0000001e683c0981 */ /* 0x000562000c1e1500 */
[----:B------:R-:W-:-:S02]  /*4710*/  PRMT R40, RZ, 0x7610, R40 ;  /* 0x00007610ff287816 */ /* 0x000fc40000000028 */
[----:B------:R-:W-:Y:S01]  /*4720*/  PRMT R51, RZ, 0x7610, R51 ;  /* 0x00007610ff337816 */ /* 0x000fe20000000033 */
[----:B------:R2:W5:Y:S01]  /*4730*/  @P0 LDG.E.U16 R58, desc[UR30][R96.64] ;  /* 0x0000001e603a0981 */ /* 0x000562000c1e1500 */
[----:B------:R-:W-:Y:S01]  /*4740*/  PRMT R49, RZ, 0x7610, R49 ;  /* 0x00007610ff317816 */ /* 0x000fe20000000031 */
[----:B------:R3:W-:Y:S01]  /*4750*/  MUFU.EX2 R7, R41 ;  /* 0x0000002900077308 */ /* 0x0007e20000000800 */
[----:B------:R-:W-:Y:S01]  /*4760*/  PRMT R47, RZ, 0x7610, R47 ;  /* 0x00007610ff2f7816 */ /* 0x000fe2000000002f */
[----:B------:R2:W5:Y:S01]  /*4770*/  @P0 LDG.E.U16 R56, desc[UR30][R84.64] ;  /* 0x0000001e54380981 */ /* 0x000562000c1e1500 */
[----:B------:R-:W-:Y:S01]  /*4780*/  PRMT R45, RZ, 0x7610, R45 ;  /* 0x00007610ff2d7816 */ /* 0x000fe2000000002d */
[----:B------:R-:W-:Y:S01]  /*4790*/  FADD R33, R33, -R93 ;  /* 0x8000005d21217221 */ /* 0x000fe20000000000 */
[----:B------:R-:W-:Y:S01]  /*47a0*/  PRMT R43, RZ, 0x7610, R43 ;  /* 0x00007610ff2b7816 */ /* 0x000fe2000000002b */
[----:B------:R2:W5:Y:S01]  /*47b0*/  @P0 LDG.E.U16 R54, desc[UR30][R76.64] ;  /* 0x0000001e4c360981 */ /* 0x000562000c1e1500 */
[----:B-1----:R-:W-:Y:S01]  /*47c0*/  PRMT R39, RZ, 0x7610, R39 ;  /* 0x00007610ff277816 */ /* 0x002fe20000000027 */
[----:B------:R1:W-:Y:S01]  /*47d0*/  MUFU.EX2 R212, R63 ;  /* 0x0000003f00d47308 */ /* 0x0003e20000000800 */
[----:B---3--:R-:W-:Y:S01]  /*47e0*/  PRMT R41, RZ, 0x7610, R41 ;  /* 0x00007610ff297816 */ /* 0x008fe20000000029 */
[----:B------:R2:W5:Y:S01]  /*47f0*/  @P0 LDG.E.U16 R53, desc[UR30][R134.64] ;  /* 0x0000001e86350981 */ /* 0x000562000c1e1500 */
[----:B------:R-:W-:Y:S01]  /*4800*/  PRMT R37, RZ, 0x7610, R37 ;  /* 0x00007610ff257816 */ /* 0x000fe20000000025 */
[--C-:B------:R-:W-:Y:S01]  /*4810*/  FADD R4, R4, -R93.reuse ;  /* 0x8000005d04047221 */ /* 0x100fe20000000000 */
[----:B------:R-:W-:Y:S01]  /*4820*/  PRMT R38, RZ, 0x7610, R38 ;  /* 0x00007610ff267816 */ /* 0x000fe20000000026 */
[----:B------:R2:W5:Y:S01]  /*4830*/  @P0 LDG.E.U16 R52, desc[UR30][R126.64] ;  /* 0x0000001e7e340981 */ /* 0x000562000c1e1500 */
[----:B------:R-:W-:Y:S01]  /*4840*/  PRMT R36, RZ, 0x7610, R36 ;  /* 0x00007610ff247816 */ /* 0x000fe20000000024 */
[----:B------:R3:W-:Y:S01]  /*4850*/  MUFU.EX2 R151, R59 ;  /* 0x0000003b00977308 */ /* 0x0007e20000000800 */
[----:B-1----:R-:W-:Y:S01]  /*4860*/  FMUL R63, R57, 1.4426950216293334961 ;  /* 0x3fb8aa3b393f7820 */ /* 0x002fe20000400000 */
[----:B------:R-:W-:Y:S01]  /*4870*/  FADD R57, R12, -R93 ;  /* 0x8000005d0c397221 */ /* 0x000fe20000000000 */
[----:B------:R2:W5:Y:S01]  /*4880*/  @P0 LDG.E.U16 R50, desc[UR30][R118.64] ;  /* 0x0000001e76320981 */ /* 0x000562000c1e1500 */
[----:B------:R-:W-:-:S02]  /*4890*/  FMUL R4, R4, 1.4426950216293334961 ;  /* 0x3fb8aa3b04047820 */ /* 0x000fc40000400000 */
[----:B------:R-:W-:Y:S01]  /*48a0*/  FMUL R57, R57, 1.4426950216293334961 ;  /* 0x3fb8aa3b39397820 */ /* 0x000fe20000400000 */
[----:B------:R2:W5:Y:S01]  /*48b0*/  @P0 LDG.E.U16 R48, desc[UR30][R110.64] ;  /* 0x0000001e6e300981 */ /* 0x000562000c1e1500 */
[----:B------:R-:W-:Y:S01]  /*48c0*/  MUFU.EX2 R210, R69 ;  /* 0x0000004500d27308 */ /* 0x000fe20000000800 */
[----:B---3--:R-:W-:Y:S01]  /*48d0*/  FMUL R59, R35, 1.4426950216293334961 ;  /* 0x3fb8aa3b233b7820 */ /* 0x008fe20000400000 */
[--C-:B------:R-:W-:Y:S01]  /*48e0*/  FADD R35, R13, -R93.reuse ;  /* 0x8000005d0d237221 */ /* 0x100fe20000000000 */
[----:B------:R2:W5:Y:S04]  /*48f0*/  @P0 LDG.E.U16 R46, desc[UR30][R102.64] ;  /* 0x0000001e662e0981 */ /* 0x000568000c1e1500 */
[----:B------:R2:W5:Y:S01]  /*4900*/  @P0 LDG.E.U16 R44, desc[UR30][R94.64] ;  /* 0x0000001e5e2c0981 */ /* 0x000562000c1e1500 */
[----:B------:R1:W-:Y:S03]  /*4910*/  MUFU.EX2 R149, R57 ;  /* 0x0000003900957308 */ /* 0x0003e60000000800 */
[----:B------:R2:W5:Y:S04]  /*4920*/  @P0 LDG.E.U16 R42, desc[UR30][R82.64] ;  /* 0x0000001e522a0981 */ /* 0x000568000c1e1500 */
[----:B------:R2:W5:Y:S01]  /*4930*/  @P0 LDG.E.U16 R40, desc[UR30][R74.64] ;  /* 0x0000001e4a280981 */ /* 0x000562000c1e1500 */
[----:B------:R-:W-:Y:S03]  /*4940*/  MUFU.EX2 R10, R65 ;  /* 0x00000041000a7308 */ /* 0x000fe60000000800 */
[----:B------:R2:W5:Y:S04]  /*4950*/  @P0 LDG.E.U16 R51, desc[UR30][R132.64] ;  /* 0x0000001e84330981 */ /* 0x000568000c1e1500 */
[----:B------:R2:W5:Y:S01]  /*4960*/  @P0 LDG.E.U16 R49, desc[UR30][R124.64] ;  /* 0x0000001e7c310981 */ /* 0x000562000c1e1500 */
[----:B------:R-:W-:Y:S03]  /*4970*/  MUFU.EX2 R155, R155 ;  /* 0x0000009b009b7308 */ /* 0x000fe60000000800 */
[----:B------:R2:W5:Y:S04]  /*4980*/  @P0 LDG.E.U16 R47, desc[UR30][R116.64] ;  /* 0x0000001e742f0981 */ /* 0x000568000c1e1500 */
[----:B------:R2:W5:Y:S01]  /*4990*/  @P0 LDG.E.U16 R45, desc[UR30][R108.64] ;  /* 0x0000001e6c2d0981 */ /* 0x000562000c1e1500 */
[--C-:B------:R-:W-:Y:S01]  /*49a0*/  FADD R238, R238, -R93.reuse ;  /* 0x8000005deeee7221 */ /* 0x100fe20000000000 */
[--C-:B------:R-:W-:Y:S01]  /*49b0*/  FADD R236, R236, -R93.reuse ;  /* 0x8000005decec7221 */ /* 0x100fe20000000000 */
[----:B------:R-:W-:Y:S01]  /*49c0*/  MUFU.EX2 R11, R61 ;  /* 0x0000003d000b7308 */ /* 0x000fe20000000800 */
[----:B------:R2:W5:Y:S04]  /*49d0*/  @P0 LDG.E.U16 R43, desc[UR30][R100.64] ;  /* 0x0000001e642b0981 */ /* 0x000568000c1e1500 */
[----:B------:R2:W5:Y:S03]  /*49e0*/  @P0 LDG.E.U16 R41, desc[UR30][R88.64] ;  /* 0x0000001e58290981 */ /* 0x000566000c1e1500 */
[----:B------:R-:W-:Y:S01]  /*49f0*/  MUFU.EX2 R222, R222 ;  /* 0x000000de00de7308 */ /* 0x000fe20000000800 */
[----:B------:R2:W5:Y:S04]  /*4a00*/  @P0 LDG.E.U16 R39, desc[UR30][R80.64] ;  /* 0x0000001e50270981 */ /* 0x000568000c1e1500 */
[----:B------:R2:W5:Y:S03]  /*4a10*/  @P0 LDG.E.U16 R37, desc[UR30][R72.64] ;  /* 0x0000001e48250981 */ /* 0x000566000c1e1500 */
[----:B------:R-:W-:Y:S01]  /*4a20*/  MUFU.EX2 R153, R153 ;  /* 0x0000009900997308 */ /* 0x000fe20000000800 */
[----:B------:R2:W5:Y:S04]  /*4a30*/  @P0 LDG.E.U16 R38, desc[UR30][R130.64] ;  /* 0x0000001e82260981 */ /* 0x000568000c1e1500 */
[----:B------:R2:W5:Y:S04]  /*4a40*/  @P0 LDG.E.U16 R36, desc[UR30][R122.64] ;  /* 0x0000001e7a240981 */ /* 0x000568000c1e1500 */
[----:B------:R2:W5:Y:S04]  /*4a50*/  @P0 LDG.E.U16 R188, desc[UR30][R114.64] ;  /* 0x0000001e72bc0981 */ /* 0x000568000c1e1500 */
[----:B------:R2:W5:Y:S04]  /*4a60*/  @P0 LDG.E.U16 R186, desc[UR30][R106.64] ;  /* 0x0000001e6aba0981 */ /* 0x000568000c1e1500 */
[----:B------:R2:W5:Y:S04]  /*4a70*/  @P0 LDG.E.U16 R184, desc[UR30][R98.64] ;  /* 0x0000001e62b80981 */ /* 0x000568000c1e1500 */
[----:B------:R2:W5:Y:S04]  /*4a80*/  @P0 LDG.E.U16 R182, desc[UR30][R86.64] ;  /* 0x0000001e56b60981 */ /* 0x000568000c1e1500 */
[----:B------:R2:W5:Y:S04]  /*4a90*/  @P0 LDG.E.U16 R154, desc[UR30][R78.64] ;  /* 0x0000001e4e9a0981 */ /* 0x000568000c1e1500 */
[----:B------:R2:W5:Y:S01]  /*4aa0*/  @P0 LDG.E.U16 R152, desc[UR30][R70.64] ;  /* 0x0000001e46980981 */ /* 0x000562000c1e1500 */
[----:B-1----:R-:W-:Y:S01]  /*4ab0*/  FMUL R57, R35, 1.4426950216293334961 ;  /* 0x3fb8aa3b23397820 */ /* 0x002fe20000400000 */
[--C-:B------:R-:W-:Y:S01]  /*4ac0*/  FADD R35, R206, -R93.reuse ;  /* 0x8000005dce237221 */ /* 0x100fe20000000000 */
[----:B------:R1:W-:Y:S08]  /*4ad0*/  MUFU.EX2 R13, R59 ;  /* 0x0000003b000d7308 */ /* 0x0003f00000000800 */
[----:B------:R-:W3:Y:S01]  /*4ae0*/  MUFU.EX2 R4, R4 ;  /* 0x0000000400047308 */ /* 0x000ee20000000800 */
[----:B-1----:R-:W-:Y:S01]  /*4af0*/  FMUL R59, R35, 1.4426950216293334961 ;  /* 0x3fb8aa3b233b7820 */ /* 0x002fe20000400000 */
[----:B------:R-:W-:-:S04]  /*4b00*/  FADD R35, R14, -R93 ;  /* 0x8000005d0e237221 */ /* 0x000fc80000000000 */
[----:B------:R-:W-:Y:S02]  /*4b10*/  FMUL R35, R35, 1.4426950216293334961 ;  /* 0x3fb8aa3b23237820 */ /* 0x000fe40000400000 */
[----:B------:R1:W-:Y:S08]  /*4b20*/  MUFU.EX2 R206, R57 ;  /* 0x0000003900ce7308 */ /* 0x0003f00000000800 */
[----:B------:R-:W4:Y:S01]  /*4b30*/  MUFU.EX2 R12, R63 ;  /* 0x0000003f000c7308 */ /* 0x000f220000000800 */
[----:B-1----:R-:W-:Y:S01]  /*4b40*/  FMUL R57, R33, 1.4426950216293334961 ;  /* 0x3fb8aa3b21397820 */ /* 0x002fe20000400000 */
[----:B------:R-:W-:-:S06]  /*4b50*/  FADD R33, R15, -R93 ;  /* 0x8000005d0f217221 */ /* 0x000fcc0000000000 */
[----:B------:R1:W-:Y:S02]  /*4b60*/  MUFU.EX2 R91, R35 ;  /* 0x00000023005b7308 */ /* 0x0003e40000000800 */
[----:B-1----:R-:W-:Y:S01]  /*4b70*/  FMUL R35, R33, 1.4426950216293334961 ;  /* 0x3fb8aa3b21237820 */ /* 0x002fe20000400000 */
[----:B------:R-:W-:-:S05]  /*4b80*/  FADD R33, R202, -R93 ;  /* 0x8000005dca217221 */ /* 0x000fca0000000000 */
[----:B------:R1:W-:Y:S02]  /*4b90*/  MUFU.EX2 R15, R57 ;  /* 0x00000039000f7308 */ /* 0x0003e40000000800 */
[----:B-1----:R-:W-:Y:S01]  /*4ba0*/  FMUL R57, R33, 1.4426950216293334961 ;  /* 0x3fb8aa3b21397820 */ /* 0x002fe20000400000 */
[----:B------:R-:W-:-:S04]  /*4bb0*/  FADD R33, R16, -R93 ;  /* 0x8000005d10217221 */ /* 0x000fc80000000000 */
[----:B------:R-:W-:Y:S01]  /*4bc0*/  FMUL R69, R33, 1.4426950216293334961 ;  /* 0x3fb8aa3b21457820 */ /* 0x000fe20000400000 */
[--C-:B------:R-:W-:Y:S01]  /*4bd0*/  FADD R33, R17, -R93.reuse ;  /* 0x8000005d11217221 */ /* 0x100fe20000000000 */
[----:B------:R1:W-:Y:S03]  /*4be0*/  MUFU.EX2 R202, R35 ;  /* 0x0000002300ca7308 */ /* 0x0003e60000000800 */
[----:B-1----:R-:W-:Y:S01]  /*4bf0*/  FMUL R35, R33, 1.4426950216293334961 ;  /* 0x3fb8aa3b21237820 */ /* 0x002fe20000400000 */
[----:B------:R-:W-:-:S04]  /*4c00*/  FADD R33, R200, -R93 ;  /* 0x8000005dc8217221 */ /* 0x000fc80000000000 */
[----:B------:R1:W0:Y:S02]  /*4c10*/  MUFU.EX2 R14, R59 ;  /* 0x0000003b000e7308 */ /* 0x0002240000000800 */
[----:B-1----:R-:W-:Y:S01]  /*4c20*/  FMUL R59, R33, 1.4426950216293334961 ;  /* 0x3fb8aa3b213b7820 */ /* 0x002fe20000400000 */
[----:B------:R-:W-:-:S04]  /*4c30*/  FADD R33, R18, -R93 ;  /* 0x8000005d12217221 */ /* 0x000fc80000000000 */
[----:B------:R-:W-:Y:S01]  /*4c40*/  FMUL R65, R33, 1.4426950216293334961 ;  /* 0x3fb8aa3b21417820 */ /* 0x000fe20000400000 */
[--C-:B------:R-:W-:Y:S01]  /*4c50*/  FADD R33, R19, -R93.reuse ;  /* 0x8000005d13217221 */ /* 0x100fe20000000000 */
[----:B------:R1:W0:Y:S03]  /*4c60*/  MUFU.EX2 R16, R57 ;  /* 0x0000003900107308 */ /* 0x0002260000000800 */
[----:B-1----:R-:W-:Y:S01]  /*4c70*/  FMUL R57, R33, 1.4426950216293334961 ;  /* 0x3fb8aa3b21397820 */ /* 0x002fe20000400000 */
[----:B------:R-:W-:-:S04]  /*4c80*/  FADD R33, R198, -R93 ;  /* 0x8000005dc6217221 */ /* 0x000fc80000000000 */
[----:B------:R1:W-:Y:S02]  /*4c90*/  MUFU.EX2 R200, R35 ;  /* 0x0000002300c87308 */ /* 0x0003e40000000800 */
[----:B-1----:R-:W-:Y:S01]  /*4ca0*/  FMUL R35, R33, 1.4426950216293334961 ;  /* 0x3fb8aa3b21237820 */ /* 0x002fe20000400000 */
[----:B------:R-:W-:-:S04]  /*4cb0*/  FADD R33, R20, -R93 ;  /* 0x8000005d14217221 */ /* 0x000fc80000000000 */
[----:B------:R-:W-:Y:S01]  /*4cc0*/  FMUL R63, R33, 1.4426950216293334961 ;  /* 0x3fb8aa3b213f7820 */ /* 0x000fe20000400000 */
[--C-:B------:R-:W-:Y:S01]  /*4cd0*/  FADD R33, R21, -R93.reuse ;  /* 0x8000005d15217221 */ /* 0x100fe20000000000 */
[----:B------:R1:W-:Y:S01]  /*4ce0*/  MUFU.EX2 R18, R59 ;  /* 0x0000003b00127308 */ /* 0x0003e20000000800 */
[----:B------:R-:W-:Y:S02]  /*4cf0*/  FMUL R238, R238, 1.4426950216293334961 ;  /* 0x3fb8aa3beeee7820 */ /* 0x000fe40000400000 */
[----:B-1----:R-:W-:Y:S01]  /*4d00*/  FMUL R59, R33, 1.4426950216293334961 ;  /* 0x3fb8aa3b213b7820 */ /* 0x002fe20000400000 */
[----:B------:R-:W-:-:S04]  /*4d10*/  FADD R33, R196, -R93 ;  /* 0x8000005dc4217221 */ /* 0x000fc80000000000 */
[----:B------:R1:W-:Y:S01]  /*4d20*/  MUFU.EX2 R198, R57 ;  /* 0x0000003900c67308 */ /* 0x0003e20000000800 */
[----:B------:R-:W-:-:S07]  /*4d30*/  FMUL R236, R236, 1.4426950216293334961 ;  /* 0x3fb8aa3becec7820 */ /* 0x000fce0000400000 */
[----:B------:R3:W-:Y:S01]  /*4d40*/  MUFU.EX2 R19, R238 ;  /* 0x000000ee00137308 */ /* 0x0007e20000000800 */
[----:B-1----:R-:W-:Y:S01]  /*4d50*/  FMUL R57, R33, 1.4426950216293334961 ;  /* 0x3fb8aa3b21397820 */ /* 0x002fe20000400000 */
[----:B------:R-:W-:-:S04]  /*4d60*/  FADD R33, R22, -R93 ;  /* 0x8000005d16217221 */ /* 0x000fc80000000000 */
[----:B------:R-:W-:Y:S01]  /*4d70*/  FMUL R61, R33, 1.4426950216293334961 ;  /* 0x3fb8aa3b213d7820 */ /* 0x000fe20000400000 */
[----:B---3--:R-:W-:Y:S01]  /*4d80*/  FADD R238, R4, R155 ;  /* 0x0000009b04ee7221 */ /* 0x008fe20000000000 */
[----:B------:R1:W-:Y:S03]  /*4d90*/  MUFU.EX2 R21, R236 ;  /* 0x000000ec00157308 */ /* 0x0003e60000000800 */
[----:B------:R-:W-:-:S04]  /*4da0*/  FADD R33, R5, R238 ;  /* 0x000000ee05217221 */ /* 0x000fc80000000000 */
[----:B-1----:R-:W-:Y:S01]  /*4db0*/  FADD R236, R6, R33 ;  /* 0x0000002106ec7221 */ /* 0x002fe20000000000 */
[----:B------:R1:W-:Y:S01]  /*4dc0*/  MUFU.EX2 R196, R59 ;  /* 0x0000003b00c47308 */ /* 0x0003e20000000800 */
[----:B------:R-:W-:Y:S02]  /*4dd0*/  FADD R234, R234, -R93 ;  /* 0x8000005deaea7221 */ /* 0x000fe40000000000 */
[----:B-1----:R-:W-:-:S04]  /*4de0*/  FADD R59, R3, R236 ;  /* 0x000000ec033b7221 */ /* 0x002fc80000000000 */
[----:B------:R-:W-:Y:S01]  /*4df0*/  FADD R236, R224, R59 ;  /* 0x0000003be0ec7221 */ /* 0x000fe20000000000 */
[----:B------:R-:W-:-:S03]  /*4e00*/  FADD R33, R23, -R93 ;  /* 0x8000005d17217221 */ /* 0x000fc60000000000 */
[----:B------:R-:W-:Y:S01]  /*4e10*/  FADD R59, R7, R236 ;  /* 0x000000ec073b7221 */ /* 0x000fe20000000000 */
[----:B------:R-:W-:Y:S01]  /*4e20*/  FMUL R234, R234, 1.4426950216293334961 ;  /* 0x3fb8aa3beaea7820 */ /* 0x000fe20000400000 */
[----:B------:R1:W-:Y:S02]  /*4e30*/  MUFU.EX2 R20, R35 ;  /* 0x0000002300147308 */ /* 0x0003e40000000800 */
[----:B------:R-:W-:Y:S01]  /*4e40*/  FADD R59, R222, R59 ;  /* 0x0000003bde3b7221 */ /* 0x000fe20000000000 */
[----:B-1----:R-:W-:Y:S01]  /*4e50*/  FMUL R35, R33, 1.4426950216293334961 ;  /* 0x3fb8aa3b21237820 */ /* 0x002fe20000400000 */
[----:B------:R-:W-:-:S04]  /*4e60*/  FADD R33, R194, -R93 ;  /* 0x8000005dc2217221 */ /* 0x000fc80000000000 */
[----:B------:R1:W-:Y:S08]  /*4e70*/  MUFU.EX2 R23, R234 ;  /* 0x000000ea00177308 */ /* 0x0003f00000000800 */
[----:B------:R3:W-:Y:S01]  /*4e80*/  MUFU.EX2 R22, R57 ;  /* 0x0000003900167308 */ /* 0x0007e20000000800 */
[----:B-1----:R-:W-:-:S04]  /*4e90*/  FADD R234, R8, R59 ;  /* 0x0000003b08ea7221 */ /* 0x002fc80000000000 */
[----:B------:R-:W-:Y:S01]  /*4ea0*/  FADD R234, R153, R234 ;  /* 0x000000ea99ea7221 */ /* 0x000fe20000000000 */
[----:B---3--:R-:W-:Y:S01]  /*4eb0*/  FMUL R57, R33, 1.4426950216293334961 ;  /* 0x3fb8aa3b21397820 */ /* 0x008fe20000400000 */
[----:B------:R-:W-:-:S04]  /*4ec0*/  FADD R33, R24, -R93 ;  /* 0x8000005d18217221 */ /* 0x000fc80000000000 */
[----:B------:R-:W-:Y:S01]  /*4ed0*/  FMUL R59, R33, 1.4426950216293334961 ;  /* 0x3fb8aa3b213b7820 */ /* 0x000fe20000400000 */
[----:B------:R-:W-:Y:S01]  /*4ee0*/  FADD R33, R9, R234 ;  /* 0x000000ea09217221 */ /* 0x000fe20000000000 */
[----:B------:R1:W-:Y:S03]  /*4ef0*/  MUFU.EX2 R194, R35 ;  /* 0x0000002300c27308 */ /* 0x0003e60000000800 */
[----:B-1----:R-:W-:-:S04]  /*4f00*/  FADD R35, R212, R33 ;  /* 0x00000021d4237221 */ /* 0x002fc80000000000 */
[----:B------:R-:W-:Y:S01]  /*4f10*/  FADD R234, R10, R35 ;  /* 0x000000230aea7221 */ /* 0x000fe20000000000 */
[----:B------:R1:W-:Y:S03]  /*4f20*/  MUFU.EX2 R24, R57 ;  /* 0x0000003900187308 */ /* 0x0003e60000000800 */
[----:B------:R-:W-:Y:S01]  /*4f30*/  FADD R234, R151, R234 ;  /* 0x000000ea97ea7221 */ /* 0x000fe20000000000 */
[--C-:B------:R-:W-:Y:S01]  /*4f40*/  FADD R232, R232, -R93.reuse ;  /* 0x8000005de8e87221 */ /* 0x100fe20000000000 */
[----:B------:R-:W-:Y:S02]  /*4f50*/  FADD R33, R25, -R93 ;  /* 0x8000005d19217221 */ /* 0x000fe40000000000 */
[----:B-1----:R-:W-:Y:S01]  /*4f60*/  FADD R57, R11, R234 ;  /* 0x000000ea0b397221 */ /* 0x002fe20000000000 */
[----:B------:R-:W-:Y:S01]  /*4f70*/  FMUL R232, R232, 1.4426950216293334961 ;  /* 0x3fb8aa3be8e87820 */ /* 0x000fe20000400000 */
[----:B------:R-:W-:-:S02]  /*4f80*/  FMUL R35, R33, 1.4426950216293334961 ;  /* 0x3fb8aa3b21237820 */ /* 0x000fc40000400000 */
[----:B------:R-:W-:Y:S01]  /*4f90*/  FADD R57, R210, R57 ;  /* 0x00000039d2397221 */ /* 0x000fe20000000000 */
[--C-:B------:R-:W-:Y:S01]  /*4fa0*/  FADD R33, R192, -R93.reuse ;  /* 0x8000005dc0217221 */ /* 0x100fe20000000000 */
[----:B------:R4:W-:Y:S03]  /*4fb0*/  MUFU.EX2 R25, R232 ;  /* 0x000000e800197308 */ /* 0x0009e60000000800 */
[----:B------:R-:W-:Y:S01]  /*4fc0*/  FMUL R183, R33, 1.4426950216293334961 ;  /* 0x3fb8aa3b21b77820 */ /* 0x000fe20000400000 */
[----:B------:R-:W-:Y:S01]  /*4fd0*/  FADD R33, R26, -R93 ;  /* 0x8000005d1a217221 */ /* 0x000fe20000000000 */
[----:B----4-:R-:W-:-:S03]  /*4fe0*/  FADD R232, R12, R57 ;  /* 0x000000390ce87221 */ /* 0x010fc60000000000 */
[----:B------:R-:W-:Y:S01]  /*4ff0*/  FMUL R57, R33, 1.4426950216293334961 ;  /* 0x3fb8aa3b21397820 */ /* 0x000fe20000400000 */
[----:B------:R-:W-:Y:S01]  /*5000*/  FADD R232, R149, R232 ;  /* 0x000000e895e87221 */ /* 0x000fe20000000000 */
[----:B------:R1:W-:Y:S03]  /*5010*/  MUFU.EX2 R192, R35 ;  /* 0x0000002300c07308 */ /* 0x0003e60000000800 */
[----:B------:R-:W-:Y:S01]  /*5020*/  FADD R33, R13, R232 ;  /* 0x000000e80d217221 */ /* 0x000fe20000000000 */
[----:B------:R-:W-:-:S03]  /*5030*/  FADD R252, R252, -R93 ;  /* 0x8000005dfcfc7221 */ /* 0x000fc60000000000 */
[----:B-1----:R-:W-:Y:S01]  /*5040*/  FADD R35, R206, R33 ;  /* 0x00000021ce237221 */ /* 0x002fe20000000000 */
[----:B------:R-:W1:Y:S03]  /*5050*/  MUFU.EX2 R69, R69 ;  /* 0x0000004500457308 */ /* 0x000e660000000800 */
[----:B0-----:R-:W-:Y:S01]  /*5060*/  FADD R232, R14, R35 ;  /* 0x000000230ee87221 */ /* 0x001fe20000000000 */
[----:B------:R-:W-:-:S03]  /*5070*/  FMUL R252, R252, 1.4426950216293334961 ;  /* 0x3fb8aa3bfcfc7820 */ /* 0x000fc60000400000 */
[----:B------:R-:W-:Y:S01]  /*5080*/  FADD R232, R91, R232 ;  /* 0x000000e85be87221 */ /* 0x000fe20000000000 */
[----:B------:R-:W0:Y:S01]  /*5090*/  MUFU.EX2 R17, R252 ;  /* 0x000000fc00117308 */ /* 0x000e220000000800 */
[--C-:B------:R-:W-:Y:S01]  /*50a0*/  FADD R230, R230, -R93.reuse ;  /* 0x8000005de6e67221 */ /* 0x100fe20000000000 */
[----:B------:R-:W-:Y:S01]  /*50b0*/  FADD R33, R27, -R93 ;  /* 0x8000005d1b217221 */ /* 0x000fe20000000000 */
[----:B------:R-:W-:Y:S02]  /*50c0*/  FADD R35, R15, R232 ;  /* 0x000000e80f237221 */ /* 0x000fe40000000000 */
[----:B------:R-:W-:Y:S02]  /*50d0*/  FMUL R230, R230, 1.4426950216293334961 ;  /* 0x3fb8aa3be6e67820 */ /* 0x000fe40000400000 */
[----:B------:R-:W-:Y:S01]  /*50e0*/  FADD R35, R202, R35 ;  /* 0x00000023ca237221 */ /* 0x000fe20000000000 */
[----:B------:R3:W-:Y:S02]  /*50f0*/  MUFU.EX2 R26, R183 ;  /* 0x000000b7001a7308 */ /* 0x0007e40000000800 */
[----:B---3--:R-:W-:Y:S01]  /*5100*/  FMUL R183, R33, 1.4426950216293334961 ;  /* 0x3fb8aa3b21b77820 */ /* 0x008fe20000400000 */
[----:B------:R-:W-:-:S05]  /*5110*/  FADD R33, R190, -R93 ;  /* 0x8000005dbe217221 */ /* 0x000fca0000000000 */
[----:B------:R3:W-:Y:S01]  /*5120*/  MUFU.EX2 R27, R230 ;  /* 0x000000e6001b7308 */ /* 0x0007e20000000800 */
[----:B------:R-:W-:Y:S01]  /*5130*/  FMUL R185, R33, 1.4426950216293334961 ;  /* 0x3fb8aa3b21b97820 */ /* 0x000fe20000400000 */
[----:B------:R-:W-:Y:S01]  /*5140*/  FADD R33, R28, -R93 ;  /* 0x8000005d1c217221 */ /* 0x000fe20000000000 */
[----:B---3--:R-:W-:-:S05]  /*5150*/  FADD R230, R16, R35 ;  /* 0x0000002310e67221 */ /* 0x008fca0000000000 */
[----:B------:R-:W3:Y:S01]  /*5160*/  MUFU.EX2 R65, R65 ;  /* 0x0000004100417308 */ /* 0x000ee20000000800 */
[----:B-1----:R-:W-:Y:S01]  /*5170*/  FADD R230, R69, R230 ;  /* 0x000000e645e67221 */ /* 0x002fe20000000000 */
[----:B------:R-:W-:-:S03]  /*5180*/  FMUL R35, R33, 1.4426950216293334961 ;  /* 0x3fb8aa3b21237820 */ /* 0x000fc60000400000 */
[----:B0-----:R-:W-:-:S03]  /*5190*/  FADD R33, R17, R230 ;  /* 0x000000e611217221 */ /* 0x001fc60000000000 */
[----:B------:R0:W-:Y:S02]  /*51a0*/  MUFU.EX2 R190, R183 ;  /* 0x000000b700be7308 */ /* 0x0001e40000000800 */
[----:B0-----:R-:W-:-:S06]  /*51b0*/  FADD R183, R200, R33 ;  /* 0x00000021c8b77221 */ /* 0x001fcc0000000000 */
[----:B------:R-:W0:Y:S01]  /*51c0*/  MUFU.EX2 R63, R63 ;  /* 0x0000003f003f7308 */ /* 0x000e220000000800 */
[----:B------:R-:W-:Y:S01]  /*51d0*/  FADD R230, R18, R183 ;  /* 0x000000b712e67221 */ /* 0x000fe20000000000 */
[----:B------:R-:W-:-:S03]  /*51e0*/  FADD R228, R228, -R93 ;  /* 0x8000005de4e47221 */ /* 0x000fc60000000000 */
[----:B---3--:R-:W-:Y:S01]  /*51f0*/  FADD R230, R65, R230 ;  /* 0x000000e641e67221 */ /* 0x008fe20000000000 */
[----:B------:R-:W-:-:S03]  /*5200*/  FMUL R228, R228, 1.4426950216293334961 ;  /* 0x3fb8aa3be4e47820 */ /* 0x000fc60000400000 */
[----:B------:R-:W-:Y:S01]  /*5210*/  FADD R187, R19, R230 ;  /* 0x000000e613bb7221 */ /* 0x000fe20000000000 */
[----:B------:R-:W-:-:S03]  /*5220*/  FADD R33, R29, -R93 ;  /* 0x8000005d1d217221 */ /* 0x000fc60000000000 */
[----:B------:R-:W-:Y:S01]  /*5230*/  FADD R187, R198, R187 ;  /* 0x000000bbc6bb7221 */ /* 0x000fe20000000000 */
[----:B------:R1:W-:Y:S01]  /*5240*/  MUFU.EX2 R29, R228 ;  /* 0x000000e4001d7308 */ /* 0x0003e20000000800 */
[----:B------:R-:W-:Y:S01]  /*5250*/  FMUL R183, R33, 1.4426950216293334961 ;  /* 0x3fb8aa3b21b77820 */ /* 0x000fe20000400000 */
[----:B------:R-:W-:Y:S01]  /*5260*/  FADD R33, R68, -R93 ;  /* 0x8000005d44217221 */ /* 0x000fe20000000000 */
[----:B-1----:R-:W-:-:S05]  /*5270*/  FADD R228, R20, R187 ;  /* 0x000000bb14e47221 */ /* 0x002fca0000000000 */
[----:B------:R-:W1:Y:S01]  /*5280*/  MUFU.EX2 R61, R61 ;  /* 0x0000003d003d7308 */ /* 0x000e620000000800 */
[----:B0-----:R-:W-:-:S07]  /*5290*/  FADD R228, R63, R228 ;  /* 0x000000e43fe47221 */ /* 0x001fce0000000000 */
[----:B------:R0:W-:Y:S02]  /*52a0*/  MUFU.EX2 R68, R183 ;  /* 0x000000b700447308 */ /* 0x0001e40000000800 */
[----:B0-----:R-:W-:-:S04]  /*52b0*/  FADD R183, R21, R228 ;  /* 0x000000e415b77221 */ /* 0x001fc80000000000 */
[----:B------:R-:W-:Y:S02]  /*52c0*/  FADD R187, R196, R183 ;  /* 0x000000b7c4bb7221 */ /* 0x000fe40000000000 */
[----:B------:R-:W0:Y:S02]  /*52d0*/  MUFU.EX2 R59, R59 ;  /* 0x0000003b003b7308 */ /* 0x000e240000000800 */
[----:B------:R-:W-:Y:S01]  /*52e0*/  FADD R228, R22, R187 ;  /* 0x000000bb16e47221 */ /* 0x000fe20000000000 */
[----:B------:R-:W-:-:S03]  /*52f0*/  FADD R226, R226, -R93 ;  /* 0x8000005de2e27221 */ /* 0x000fc60000000000 */
[----:B-1----:R-:W-:Y:S01]  /*5300*/  FADD R228, R61, R228 ;  /* 0x000000e43de47221 */ /* 0x002fe20000000000 */
[----:B------:R-:W-:-:S03]  /*5310*/  FMUL R226, R226, 1.4426950216293334961 ;  /* 0x3fb8aa3be2e27820 */ /* 0x000fc60000400000 */
[----:B------:R-:W-:Y:S01]  /*5320*/  FADD R187, R23, R228 ;  /* 0x000000e417bb7221 */ /* 0x000fe20000000000 */
[----:B------:R-:W-:-:S03]  /*5330*/  FADD R183, R31, -R93 ;  /* 0x8000005d1fb77221 */ /* 0x000fc60000000000 */
[----:B------:R-:W-:Y:S01]  /*5340*/  FADD R187, R194, R187 ;  /* 0x000000bbc2bb7221 */ /* 0x000fe20000000000 */
[----:B------:R1:W-:Y:S01]  /*5350*/  MUFU.EX2 R31, R226 ;  /* 0x000000e2001f7308 */ /* 0x0003e20000000800 */
[----:B------:R-:W-:Y:S01]  /*5360*/  F2FP.F16.F32.PACK_AB R4, R155, R4 ;  /* 0x000000049b04723e */ /* 0x000fe200000000ff */
[----:B------:R-:W-:Y:S01]  /*5370*/  FADD R155, R32, -R93 ;  /* 0x8000005d209b7221 */ /* 0x000fe20000000000 */
[----:B------:R-:W-:Y:S01]  /*5380*/  F2FP.F16.F32.PACK_AB R5, R6, R5 ;  /* 0x000000050605723e */ /* 0x000fe200000000ff */
[----:B-1----:R-:W-:-:S04]  /*5390*/  FADD R226, R24, R187 ;  /* 0x000000bb18e27221 */ /* 0x002fc80000000000 */
[----:B------:R-:W1:Y:S01]  /*53a0*/  MUFU.EX2 R57, R57 ;  /* 0x0000003900397308 */ /* 0x000e620000000800 */
[----:B------:R-:W-:Y:S01]  /*53b0*/  F2FP.F16.F32.PACK_AB R6, R224, R3 ;  /* 0x00000003e006723e */ /* 0x000fe200000000ff */
[----:B0-----:R-:W-:Y:S01]  /*53c0*/  FADD R226, R59, R226 ;  /* 0x000000e23be27221 */ /* 0x001fe20000000000 */
[----:B------:R-:W-:-:S03]  /*53d0*/  FMUL R3, R155, 1.4426950216293334961 ;  /* 0x3fb8aa3b9b037820 */ /* 0x000fc60000400000 */
[----:B------:R-:W-:Y:S02]  /*53e0*/  FADD R155, R25, R226 ;  /* 0x000000e2199b7221 */ /* 0x000fe40000000000 */
[----:B------:R0:W3:Y:S02]  /*53f0*/  MUFU.EX2 R28, R185 ;  /* 0x000000b9001c7308 */ /* 0x0000e40000000800 */
[----:B------:R-:W-:Y:S01]  /*5400*/  FADD R155, R192, R155 ;  /* 0x0000009bc09b7221 */ /* 0x000fe20000000000 */
[----:B------:R-:W-:-:S03]  /*5410*/  F2FP.F16.F32.PACK_AB R9, R212, R9 ;  /* 0x00000009d409723e */ /* 0x000fc600000000ff */
[----:B------:R-:W-:Y:S02]  /*5420*/  FADD R212, R26, R155 ;  /* 0x0000009b1ad47221 */ /* 0x000fe40000000000 */
[----:B------:R-:W4:Y:S02]  /*5430*/  MUFU.EX2 R35, R35 ;  /* 0x0000002300237308 */ /* 0x000f240000000800 */
[----:B-1----:R-:W-:Y:S01]  /*5440*/  FADD R212, R57, R212 ;  /* 0x000000d439d47221 */ /* 0x002fe20000000000 */
[----:B------:R-:W-:Y:S01]  /*5450*/  F2FP.F16.F32.PACK_AB R8, R153, R8 ;  /* 0x000000089908723e */ /* 0x000fe200000000ff */
[----:B0-----:R-:W-:Y:S01]  /*5460*/  FMUL R185, R33, 1.4426950216293334961 ;  /* 0x3fb8aa3b21b97820 */ /* 0x001fe20000400000 */
[----:B------:R-:W-:Y:S01]  /*5470*/  FADD R33, R30, -R93 ;  /* 0x8000005d1e217221 */ /* 0x000fe20000000000 */
[----:B------:R-:W-:Y:S01]  /*5480*/  FADD R153, R27, R212 ;  /* 0x000000d41b997221 */ /* 0x000fe20000000000 */
[----:B------:R-:W-:Y:S02]  /*5490*/  F2FP.F16.F32.PACK_AB R15, R202, R15 ;  /* 0x0000000fca0f723e */ /* 0x000fe400000000ff */
[----:B------:R-:W-:Y:S01]  /*54a0*/  FMUL R33, R33, 1.4426950216293334961 ;  /* 0x3fb8aa3b21217820 */ /* 0x000fe20000400000 */
[----:B------:R-:W-:Y:S01]  /*54b0*/  FADD R153, R190, R153 ;  /* 0x00000099be997221 */ /* 0x000fe20000000000 */
[----:B------:R0:W1:Y:S03]  /*54c0*/  MUFU.EX2 R30, R185 ;  /* 0x000000b9001e7308 */ /* 0x0000660000000800 */
[----:B---3--:R-:W-:Y:S01]  /*54d0*/  FADD R202, R28, R153 ;  /* 0x000000991cca7221 */ /* 0x008fe20000000000 */
[----:B------:R-:W-:-:S03]  /*54e0*/  F2FP.F16.F32.PACK_AB R16, R69, R16 ;  /* 0x000000104510723e */ /* 0x000fc600000000ff */
[----:B----4-:R-:W-:Y:S01]  /*54f0*/  FADD R202, R35, R202 ;  /* 0x000000ca23ca7221 */ /* 0x010fe20000000000 */
[----:B------:R-:W3:Y:S01]  /*5500*/  MUFU.EX2 R33, R33 ;  /* 0x0000002100217308 */ /* 0x000ee20000000800 */
[----:B0-----:R-:W-:Y:S01]  /*5510*/  FMUL R185, R183, 1.4426950216293334961 ;  /* 0x3fb8aa3bb7b97820 */ /* 0x001fe20000400000 */
[--C-:B------:R-:W-:Y:S01]  /*5520*/  FADD R183, R34, -R93.reuse ;  /* 0x8000005d22b77221 */ /* 0x100fe20000000000 */
[----:B------:R-:W-:Y:S01]  /*5530*/  FADD R69, R29, R202 ;  /* 0x000000ca1d457221 */ /* 0x000fe20000000000 */
[----:B------:R-:W-:Y:S01]  /*5540*/  F2FP.F16.F32.PACK_AB R12, R149, R12 ;  /* 0x0000000c950c723e */ /* 0x000fe200000000ff */
[--C-:B------:R-:W-:Y:S01]  /*5550*/  FADD R149, R150, -R93.reuse ;  /* 0x8000005d96957221 */ /* 0x100fe20000000000 */
[----:B------:R-:W-:Y:S01]  /*5560*/  FMUL R183, R183, 1.4426950216293334961 ;  /* 0x3fb8aa3bb7b77820 */ /* 0x000fe20000400000 */
[----:B------:R-:W-:Y:S01]  /*5570*/  F2FP.F16.F32.PACK_AB R10, R151, R10 ;  /* 0x0000000a970a723e */ /* 0x000fe200000000ff */
[----:B------:R-:W0:Y:S01]  /*5580*/  MUFU.EX2 R34, R185 ;  /* 0x000000b900227308 */ /* 0x000e220000000800 */
[----:B------:R-:W-:Y:S01]  /*5590*/  F2FP.F16.F32.PACK_AB R18, R65, R18 ;  /* 0x000000124112723e */ /* 0x000fe200000000ff */
[--C-:B------:R-:W-:Y:S01]  /*55a0*/  FADD R216, R216, -R93.reuse ;  /* 0x8000005dd8d87221 */ /* 0x100fe20000000000 */
[----:B------:R-:W-:Y:S01]  /*55b0*/  F2FP.F16.F32.PACK_AB R22, R61, R22 ;  /* 0x000000163d16723e */ /* 0x000fe200000000ff */
[--C-:B------:R-:W-:Y:S01]  /*55c0*/  FADD R151, R55, -R93.reuse ;  /* 0x8000005d37977221 */ /* 0x100fe20000000000 */
[--C-:B------:R-:W-:Y:S01]  /*55d0*/  FADD R67, R67, -R93.reuse ;  /* 0x8000005d43437221 */ /* 0x100fe20000000000 */
[----:B------:R-:W-:Y:S01]  /*55e0*/  FADD R65, R148, -R93 ;  /* 0x8000005d94417221 */ /* 0x000fe20000000000 */
[----:B------:R-:W-:Y:S01]  /*55f0*/  FADD R69, R68, R69 ;  /* 0x0000004544457221 */ /* 0x000fe20000000000 */
[----:B------:R-:W-:Y:S01]  /*5600*/  FADD R61, R92, -R93 ;  /* 0x8000005d5c3d7221 */ /* 0x000fe20000000000 */
[----:B------:R-:W-:Y:S01]  /*5610*/  FMUL R149, R149, 1.4426950216293334961 ;  /* 0x3fb8aa3b95957820 */ /* 0x000fe20000400000 */
[----:B------:R-:W4:Y:S01]  /*5620*/  MUFU.EX2 R32, R183 ;  /* 0x000000b700207308 */ /* 0x000f220000000800 */
[----:B------:R-:W-:Y:S01]  /*5630*/  F2FP.F16.F32.PACK_AB R21, R196, R21 ;  /* 0x00000015c415723e */ /* 0x000fe200000000ff */
[----:B------:R-:W-:Y:S01]  /*5640*/  FMUL R216, R216, 1.4426950216293334961 ;  /* 0x3fb8aa3bd8d87820 */ /* 0x000fe20000400000 */
[----:B------:R-:W-:Y:S01]  /*5650*/  FMUL R151, R151, 1.4426950216293334961 ;  /* 0x3fb8aa3b97977820 */ /* 0x000fe20000400000 */
[----:B------:R-:W-:Y:S01]  /*5660*/  FMUL R67, R67, 1.4426950216293334961 ;  /* 0x3fb8aa3b43437820 */ /* 0x000fe20000400000 */
[----:B------:R-:W-:Y:S01]  /*5670*/  FMUL R65, R65, 1.4426950216293334961 ;  /* 0x3fb8aa3b41417820 */ /* 0x000fe20000400000 */
[----:B-1----:R-:W-:Y:S01]  /*5680*/  FADD R196, R30, R69 ;  /* 0x000000451ec47221 */ /* 0x002fe20000000000 */
[----:B------:R-:W-:Y:S01]  /*5690*/  FMUL R61, R61, 1.4426950216293334961 ;  /* 0x3fb8aa3b3d3d7820 */ /* 0x000fe20000400000 */
[----:B------:R-:W1:Y:S01]  /*56a0*/  MUFU.EX2 R3, R3 ;  /* 0x0000000300037308 */ /* 0x000e620000000800 */
[----:B------:R-:W-:Y:S01]  /*56b0*/  F2FP.F16.F32.PACK_AB R14, R91, R14 ;  /* 0x0000000e5b0e723e */ /* 0x000fe200000000ff */
[----:B---3--:R-:W-:Y:S01]  /*56c0*/  FADD R196, R33, R196 ;  /* 0x000000c421c47221 */ /* 0x008fe20000000000 */
[----:B------:R-:W-:-:S05]  /*56d0*/  F2FP.F16.F32.PACK_AB R26, R57, R26 ;  /* 0x0000001a391a723e */ /* 0x000fca00000000ff */
[----:B------:R-:W-:Y:S01]  /*56e0*/  MUFU.EX2 R55, R216 ;  /* 0x000000d800377308 */ /* 0x000fe20000000800 */
[----:B------:R-:W-:Y:S01]  /*56f0*/  FADD R57, R31, R196 ;  /* 0x000000c41f397221 */ /* 0x000fe20000000000 */
[----:B------:R-:W-:-:S06]  /*5700*/  F2FP.F16.F32.PACK_AB R29, R68, R29 ;  /* 0x0000001d441d723e */ /* 0x000fcc00000000ff */
[----:B------:R-:W3:Y:S01]  /*5710*/  MUFU.EX2 R150, R151 ;  /* 0x0000009700967308 */ /* 0x000ee20000000800 */
[----:B------:R-:W-:-:S07]  /*5720*/  LOP3.LUT R68, R189, 0x3f, RZ, 0xc0, !PT ;  /* 0x0000003fbd447812 */ /* 0x000fce00078ec0ff */
[----:B------:R-:W-:Y:S08]  /*5730*/  MUFU.EX2 R149, R149 ;  /* 0x0000009500957308 */ /* 0x000ff00000000800 */
[----:B------:R-:W0:Y:S08]  /*5740*/  MUFU.EX2 R148, R67 ;  /* 0x0000004300947308 */ /* 0x000e300000000800 */
[----:B------:R-:W-:Y:S08]  /*5750*/  MUFU.EX2 R92, R65 ;  /* 0x00000041005c7308 */ /* 0x000ff00000000800 */
[----:B------:R-:W2:Y:S01]  /*5760*/  MUFU.EX2 R91, R61 ;  /* 0x0000003d005b7308 */ /* 0x000ea20000000800 */
[----:B0-----:R-:W-:Y:S01]  /*5770*/  FADD R57, R34, R57 ;  /* 0x0000003922397221 */ /* 0x001fe20000000000 */
[----:B------:R-:W-:Y:S01]  /*5780*/  SHF.R.S32.HI R69, RZ, 0x6, R189 ;  /* 0x00000006ff457819 */ /* 0x000fe200000114bd */
[----:B------:R-:W-:Y:S01]  /*5790*/  IMAD.SHL.U32 R68, R68, 0x2, RZ ;  /* 0x0000000244447824 */ /* 0x000fe200078e00ff */
[----:B------:R-:W-:Y:S01]  /*57a0*/  F2FP.F16.F32.PACK_AB R27, R190, R27 ;  /* 0x0000001bbe1b723e */ /* 0x000fe200000000ff */
[----:B----4-:R-:W-:Y:S01]  /*57b0*/  FADD R190, R32, R57 ;  /* 0x0000003920be7221 */ /* 0x010fe20000000000 */
[----:B------:R-:W-:-:S02]  /*57c0*/  SGXT R69, R69, 0x1 ;  /* 0x000000014545781a */ /* 0x000fc40000000200 */
[----:B------:R-:W-:Y:S01]  /*57d0*/  F2FP.F16.F32.PACK_AB R28, R35, R28 ;  /* 0x0000001c231c723e */ /* 0x000fe200000000ff */
[----:B-1----:R-:W-:Y:S01]  /*57e0*/  FADD R190, R3, R190 ;  /* 0x000000be03be7221 */ /* 0x002fe20000000000 */
[----:B------:R-:W-:Y:S02]  /*57f0*/  F2FP.F16.F32.PACK_AB R30, R33, R30 ;  /* 0x0000001e211e723e */ /* 0x000fe400000000ff */
[----:B------:R-:W-:Y:S02]  /*5800*/  F2FP.F16.F32.PACK_AB R31, R34, R31 ;  /* 0x0000001f221f723e */ /* 0x000fe400000000ff */
[----:B------:R-:W-:Y:S02]  /*5810*/  F2FP.F16.F32.PACK_AB R32, R3, R32 ;  /* 0x000000200320723e */ /* 0x000fe400000000ff */
[----:B------:R-:W-:Y:S02]  /*5820*/  F2FP.F16.F32.PACK_AB R7, R222, R7 ;  /* 0x00000007de07723e */ /* 0x000fe400000000ff */
[----:B------:R-:W-:-:S02]  /*5830*/  F2FP.F16.F32.PACK_AB R11, R210, R11 ;  /* 0x0000000bd20b723e */ /* 0x000fc400000000ff */
[----:B------:R-:W-:Y:S02]  /*5840*/  F2FP.F16.F32.PACK_AB R13, R206, R13 ;  /* 0x0000000dce0d723e */ /* 0x000fe400000000ff */
[----:B------:R-:W-:Y:S02]  /*5850*/  F2FP.F16.F32.PACK_AB R17, R200, R17 ;  /* 0x00000011c811723e */ /* 0x000fe400000000ff */
[----:B------:R-:W-:Y:S02]  /*5860*/  F2FP.F16.F32.PACK_AB R19, R198, R19 ;  /* 0x00000013c613723e */ /* 0x000fe400000000ff */
[----:B------:R-:W-:Y:S02]  /*5870*/  F2FP.F16.F32.PACK_AB R20, R63, R20 ;  /* 0x000000143f14723e */ /* 0x000fe400000000ff */
[----:B------:R-:W-:Y:S02]  /*5880*/  F2FP.F16.F32.PACK_AB R23, R194, R23 ;  /* 0x00000017c217723e */ /* 0x000fe400000000ff */
[----:B------:R-:W-:-:S02]  /*5890*/  F2FP.F16.F32.PACK_AB R24, R59, R24 ;  /* 0x000000183b18723e */ /* 0x000fc400000000ff */
[----:B------:R-:W-:Y:S02]  /*58a0*/  F2FP.F16.F32.PACK_AB R25, R192, R25 ;  /* 0x00000019c019723e */ /* 0x000fe400000000ff */
[----:B------:R-:W-:Y:S02]  /*58b0*/  LOP3.LUT R3, R68, 0x90, R69, 0x78, !PT ;  /* 0x0000009044037812 */ /* 0x000fe400078e7845 */
[----:B---3--:R-:W-:Y:S02]  /*58c0*/  F2FP.F16.F32.PACK_AB R33, R150, R55 ;  /* 0x000000379621723e */ /* 0x008fe400000000ff */
[----:B------:R-:W-:Y:S02]  /*58d0*/  F2FP.F16.F32.PACK_AB R34, R148, R149 ;  /* 0x000000959422723e */ /* 0x000fe400000000ff */
[----:B--2---:R-:W-:Y:S01]  /*58e0*/  F2FP.F16.F32.PACK_AB R35, R91, R92 ;  /* 0x0000005c5b23723e */ /* 0x004fe200000000ff */
[----:B------:R-:W-:Y:S06]  /*58f0*/  @!P0 BRA `(.L_x_9) ;  /* 0x0000000000048947 */ /* 0x000fec0003800000 */
[----:B------:R0:W-:Y:S02]  /*5900*/  STTM.x32 tmem[UR17+0x80], R4 ;  /* 0x00008004000079ed */ /* 0x0001e400082c0011 */
.L_x_9:
[C---:B0-----:R-:W-:Y:S01]  /*5910*/  LOP3.LUT R4, R3.reuse, 0x20, RZ, 0x3c, !PT ;  /* 0x0000002003047812 */ /* 0x041fe200078e3cff */
[----:B-----5:R-:W-:Y:S01]  /*5920*/  STS.U16 [R3+UR10+0x4000], R90 ;  /* 0x0040005a03007988 */ /* 0x020fe2000800040a */
[----:B------:R-:W-:Y:S01]  /*5930*/  LOP3.LUT R252, R3, 0x40, RZ, 0x3c, !PT ;  /* 0x0000004003fc7812 */ /* 0x000fe200078e3cff */
[----:B------:R-:W-:Y:S01]  /*5940*/  FADD R151, R55, R190 ;  /* 0x000000be37977221 */ /* 0x000fe20000000000 */
[----:B------:R-:W-:Y:S01]  /*5950*/  LOP3.LUT R239, R3, 0x60, RZ, 0x3c, !PT ;  /* 0x0000006003ef7812 */ /* 0x000fe200078e3cff */
[----:B------:R-:W-:Y:S02]  /*5960*/  STS.U16 [R3+UR10+0x4400], R66 ;  /* 0x0044004203007988 */ /* 0x000fe4000800040a */
[----:B------:R-:W-:Y:S02]  /*5970*/  FADD R150, R150, R151 ;  /* 0x0000009796967221 */ /* 0x000fe40000000000 */
[----:B------:R-:W-:Y:S04]  /*5980*/  STS.U16 [R3+UR10+0x4800], R64 ;  /* 0x0048004003007988 */ /* 0x000fe8000800040a */
        /* <DEDUP_REMOVED lines=12> */
[----:B------:R0:W-:Y:S04]  /*5a50*/  STS.U16 [R4+UR10+0x5d00], R40 ;  /* 0x005d002804007988 */ /* 0x0001e8000800040a */
[----:B------:R-:W-:Y:S04]  /*5a60*/  STS.U16 [R252+UR10+0x4200], R51 ;  /* 0x00420033fc007988 */ /* 0x000fe8000800040a */
[----:B------:R-:W-:Y:S01]  /*5a70*/  STS.U16 [R252+UR10+0x4600], R49 ;  /* 0x00460031fc007988 */ /* 0x000fe2000800040a */
[----:B0-----:R-:W-:-:S03]  /*5a80*/  FADD R4, -R93, -INF ;  /* 0xff8000005d047421 */ /* 0x001fc60000000100 */
[----:B------:R-:W-:Y:S01]  /*5a90*/  STS.U16 [R252+UR10+0x4a00], R47 ;  /* 0x004a002ffc007988 */ /* 0x000fe2000800040a */
[----:B------:R-:W-:-:S03]  /*5aa0*/  FMUL R90, R4, 1.4426950216293334961 ;  /* 0x3fb8aa3b045a7820 */ /* 0x000fc60000400000 */
[----:B------:R-:W-:Y:S04]  /*5ab0*/  STS.U16 [R252+UR10+0x4e00], R45 ;  /* 0x004e002dfc007988 */ /* 0x000fe8000800040a */
[----:B------:R-:W-:Y:S01]  /*5ac0*/  STS.U16 [R252+UR10+0x5200], R43 ;  /* 0x0052002bfc007988 */ /* 0x000fe2000800040a */
[----:B------:R-:W0:Y:S03]  /*5ad0*/  MUFU.EX2 R90, R90 ;  /* 0x0000005a005a7308 */ /* 0x000e260000000800 */
[----:B------:R-:W-:Y:S04]  /*5ae0*/  STS.U16 [R252+UR10+0x5600], R41 ;  /* 0x00560029fc007988 */ /* 0x000fe8000800040a */
[----:B------:R-:W-:Y:S04]  /*5af0*/  STS.U16 [R252+UR10+0x5a00], R39 ;  /* 0x005a0027fc007988 */ /* 0x000fe8000800040a */
[----:B------:R-:W-:Y:S04]  /*5b00*/  STS.U16 [R252+UR10+0x5e00], R37 ;  /* 0x005e0025fc007988 */ /* 0x000fe8000800040a */
[----:B------:R-:W-:Y:S04]  /*5b10*/  STS.U16 [R239+UR10+0x4300], R38 ;  /* 0x00430026ef007988 */ /* 0x000fe8000800040a */
[----:B------:R1:W-:Y:S04]  /*5b20*/  STS.U16 [R239+UR10+0x4700], R36 ;  /* 0x00470024ef007988 */ /* 0x0003e8000800040a */
[----:B------:R2:W-:Y:S04]  /*5b30*/  STS.U16 [R239+UR10+0x4b00], R188 ;  /* 0x004b00bcef007988 */ /* 0x0005e8000800040a */
[----:B------:R2:W-:Y:S04]  /*5b40*/  STS.U16 [R239+UR10+0x4f00], R186 ;  /* 0x004f00baef007988 */ /* 0x0005e8000800040a */
[----:B------:R2:W-:Y:S04]  /*5b50*/  STS.U16 [R239+UR10+0x5300], R184 ;  /* 0x005300b8ef007988 */ /* 0x0005e8000800040a */
[----:B------:R2:W-:Y:S04]  /*5b60*/  STS.U16 [R239+UR10+0x5700], R182 ;  /* 0x005700b6ef007988 */ /* 0x0005e8000800040a */
[----:B------:R2:W-:Y:S04]  /*5b70*/  STS.U16 [R239+UR10+0x5b00], R154 ;  /* 0x005b009aef007988 */ /* 0x0005e8000800040a */
[----:B------:R2:W-:Y:S01]  /*5b80*/  STS.U16 [R239+UR10+0x5f00], R152 ;  /* 0x005f0098ef007988 */ /* 0x0005e2000800040a */
[----:B------:R-:W3:Y:S02]  /*5b90*/  FENCE.VIEW.ASYNC.T ;  /* 0x00000000000073c6 */ /* 0x000ee40000000200 */
[----:B---3--:R-:W-:Y:S06]  /*5ba0*/  BAR.SYNC.DEFER_BLOCKING 0x0 ;  /* 0x0000000000007b1d */ /* 0x008fec0000010000 */
[----:B-1----:R-:W1:Y:S01]  /*5bb0*/  LDTM.x64 R4, tmem[UR17] ;  /* 0x00000011000479ee */ /* 0x002e620008340000 */
[----:B------:R-:W-:Y:S01]  /*5bc0*/  NOP ;  /* 0x0000000000007918 */ /* 0x000fe20000000000 */
[----:B0-2---:R-:W-:Y:S05]  /*5bd0*/  @!P0 BRA `(.L_x_10) ;  /* 0x0000000400048947 */ /* 0x005fea0003800000 */
[C---:B-1----:R-:W-:Y:S01]  /*5be0*/  FMUL R4, R90.reuse, R4 ;  /* 0x000000045a047220 */ /* 0x042fe20000400000 */
[C---:B------:R-:W-:Y:S01]  /*5bf0*/  FMUL R5, R90.reuse, R5 ;  /* 0x000000055a057220 */ /* 0x040fe20000400000 */
        /* <DEDUP_REMOVED lines=61> */
[----:B------:R-:W-:-:S04]  /*5fd0*/  FMUL R67, R90, R67 ;  /* 0x000000435a437220 */ /* 0x000fc80000400000 */
[----:B------:R0:W-:Y:S03]  /*5fe0*/  STTM.x64 tmem[UR17], R4 ;  /* 0x00000004000079ed */ /* 0x0001e60008340011 */
.L_x_10:
[----:B-1----:R-:W1:Y:S02]  /*5ff0*/  FENCE.VIEW.ASYNC.T ;  /* 0x00000000000073c6 */ /* 0x002e640000000200 */
[----:B-1----:R-:W-:Y:S01]  /*6000*/  BAR.SYNC.DEFER_BLOCKING 0x0 ;  /* 0x0000000000007b1d */ /* 0x002fe20000010000 */
[----:B------:R-:W-:Y:S01]  /*6010*/  FADD R149, R149, R150 ;  /* 0x0000009695957221 */ /* 0x000fe20000000000 */
[----:B------:R-:W-:Y:S01]  /*6020*/  UIADD3 UR7, UPT, UPT, UR10, 0xa000, URZ ;  /* 0x0000a0000a077890 */ /* 0x000fe2000fffe0ff */
[----:B------:R-:W-:Y:S01]  /*6030*/  FSEL R93, R93, -INF , P0 ;  /* 0xff8000005d5d7808 */ /* 0x000fe20000000000 */
[----:B------:R-:W-:Y:S01]  /*6040*/  UIADD3 UR18, UPT, UPT, UR9, 0x80, URZ ;  /* 0x0000008009127890 */ /* 0x000fe2000fffe0ff */
[----:B------:R-:W-:-:S04]  /*6050*/  FADD R149, R148, R149 ;  /* 0x0000009594957221 */ /* 0x000fc80000000000 */
[----:B------:R-:W-:-:S04]  /*6060*/  FADD R92, R92, R149 ;  /* 0x000000955c5c7221 */ /* 0x000fc80000000000 */
[----:B------:R-:W-:-:S04]  /*6070*/  FADD R91, R91, R92 ;  /* 0x0000005c5b5b7221 */ /* 0x000fc80000000000 */
[----:B------:R-:W-:-:S05]  /*6080*/  FADD R90, R90, R91 ;  /* 0x0000005b5a5a7221 */ /* 0x000fca0000000000 */
[----:B------:R-:W-:Y:S01]  /*6090*/  FSEL R90, R90, 1, P0 ;  /* 0x3f8000005a5a7808 */ /* 0x000fe20000000000 */
[----:B------:R1:W-:Y:S06]  /*60a0*/  MEMBAR.ALL.CTA ;  /* 0x0000000000007992 */ /* 0x0003ec0000008000 */
[----:B-1----:R-:W1:Y:S02]  /*60b0*/  FENCE.VIEW.ASYNC.S ;  /* 0x00000000000073c6 */ /* 0x002e640000000000 */
[----:B-1----:R-:W-:Y:S06]  /*60c0*/  BAR.SYNC.DEFER_BLOCKING 0x0 ;  /* 0x0000000000007b1d */ /* 0x002fec0000010000 */
[----:B------:R-:W-:Y:S05]  /*60d0*/  @!P1 BRA `(.L_x_11) ;  /* 0x0000000000909947 */ /* 0x000fea0003800000 */
[----:B------:R-:W-:Y:S01]  /*60e0*/  UIADD3 UR4, UPT, UPT, UR10, 0x4000, URZ ;  /* 0x000040000a047890 */ /* 0x000fe2000fffe0ff */
[----:B------:R-:W-:Y:S01]  /*60f0*/  BSSY.RECONVERGENT B0, `(.L_x_12) ;  /* 0x0000021000007945 */ /* 0x000fe20003800200 */
[----:B------:R-:W-:Y:S02]  /*6100*/  ELECT P0, URZ, PT ;  /* 0x0000000000ff782f */ /* 0x000fe40003800000 */
[----:B------:R-:W-:Y:S02]  /*6110*/  USHF.R.U32.HI UR12, URZ, 0x4, UR4 ;  /* 0x00000004ff0c7899 */ /* 0x000fe40008011604 */
[----:B------:R-:W-:Y:S02]  /*6120*/  UIADD3 UR5, UPT, UPT, UR9, 0x88, URZ ;  /* 0x0000008809057890 */ /* 0x000fe4000fffe0ff */
[----:B------:R-:W-:Y:S01]  /*6130*/  USGXT.U32 UR12, UR12, 0xe ;  /* 0x0000000e0c0c789a */ /* 0x000fe20008000000 */
[----:B------:R-:W-:Y:S01]  /*6140*/  UMOV UR4, URZ ;  /* 0x000000ff00047c82 */ /* 0x000fe20008000000 */
[----:B------:R-:W-:-:S02]  /*6150*/  UIADD3 UR14, UPT, UPT, UR9, 0x90, URZ ;  /* 0x00000090090e7890 */ /* 0x000fc4000fffe0ff */
[----:B------:R-:W-:Y:S01]  /*6160*/  UIADD3 UR24, UP2, UPT, UR12, 0x2, URZ ;  /* 0x000000020c187890 */ /* 0x000fe2000ff5e0ff */
[----:B------:R-:W-:Y:S01]  /*6170*/  UMOV UR20, 0x0 ;  /* 0x0000000000147882 */ /* 0x000fe20000000000 */
[----:B------:R-:W-:Y:S02]  /*6180*/  UMOV UR21, 0x8100010 ;  /* 0x0810001000157882 */ /* 0x000fe40000000000 */
[----:B------:R-:W-:Y:S02]  /*6190*/  UIADD3.X UR25, UPT, UPT, UR4, 0x40004040, URZ, UP2, !UPT ;  /* 0x4000404004197890 */ /* 0x000fe400097fe4ff */
[----:B------:R-:W-:Y:S02]  /*61a0*/  UIADD3 UR28, UP2, UPT, UR24, 0x2, URZ ;  /* 0x00000002181c7890 */ /* 0x000fe4000ff5e0ff */
[----:B------:R-:W-:Y:S02]  /*61b0*/  UIADD3 UR34, UP3, UPT, UR24, 0x4, URZ ;  /* 0x0000000418227890 */ /* 0x000fe4000ff7e0ff */
[----:B------:R-:W-:-:S02]  /*61c0*/  UIADD3.X UR29, UPT, UPT, UR25, URZ, URZ, UP2, !UPT ;  /* 0x000000ff191d7290 */ /* 0x000fc400097fe4ff */
[----:B------:R-:W-:Y:S02]  /*61d0*/  UIADD3 UR4, UPT, UPT, UR9, 0x98, URZ ;  /* 0x0000009809047890 */ /* 0x000fe4000fffe0ff */
[----:B------:R-:W-:Y:S01]  /*61e0*/  UIADD3.X UR35, UPT, UPT, UR25, URZ, URZ, UP3, !UPT ;  /* 0x000000ff19237290 */ /* 0x000fe20009ffe4ff */
[----:B------:R-:W-:Y:S01]  /*61f0*/  UMOV UR13, 0x40004040 ;  /* 0x40004040000d7882 */ /* 0x000fe20000000000 */
[----:B------:R-:W-:Y:S01]  /*6200*/  UMOV UR26, 0x0 ;  /* 0x00000000001a7882 */ /* 0x000fe20000000000 */
[----:B------:R-:W-:Y:S01]  /*6210*/  UMOV UR27, 0x8100010 ;  /* 0x08100010001b7882 */ /* 0x000fe20000000000 */
[----:B------:R-:W-:Y:S01]  /*6220*/  UMOV UR32, 0x0 ;  /* 0x0000000000207882 */ /* 0x000fe20000000000 */
[----:B------:R-:W-:Y:S01]  /*6230*/  UMOV UR33, 0x8100010 ;  /* 0x0810001000217882 */ /* 0x000fe20000000000 */
[----:B------:R1:W-:Y:S01]  /*6240*/  UTCHMMA tmem[UR18], gdesc[UR12], tmem[UR9], tmem[UR20], idesc[UR21], UPT ;  /* 0x00ff140c120079ea */ /* 0x0003e2000b800009 */
[----:B------:R-:W-:Y:S01]  /*6250*/  UMOV UR36, 0x0 ;  /* 0x0000000000247882 */ /* 0x000fe20000000000 */
[----:B------:R-:W-:Y:S01]  /*6260*/  UMOV UR37, 0x8100010 ;  /* 0x0810001000257882 */ /* 0x000fe20000000000 */
[----:B------:R1:W-:Y:S01]  /*6270*/  UTCHMMA tmem[UR5], gdesc[UR24], tmem[UR9], tmem[UR26], idesc[UR27], UPT ;  /* 0x00ff1a18050079ea */ /* 0x0003e2000b800009 */
[----:B------:R1:W-:Y:S01]  /*6280*/  UTCHMMA tmem[UR14], gdesc[UR28], tmem[UR9], tmem[UR32], idesc[UR33], UPT ;  /* 0x00ff201c0e0079ea */ /* 0x0003e2000b800009 */
[----:B------:R1:W-:Y:S01]  /*6290*/  UTCHMMA tmem[UR4], gdesc[UR34], tmem[UR9], tmem[UR36], idesc[UR37], UPT ;  /* 0x00ff2422040079ea */ /* 0x0003e2000b800009 */
[----:B------:R-:W-:Y:S05]  /*62a0*/  @!P0 BRA `(.L_x_13) ;  /* 0x0000000000148947 */ /* 0x000fea0003800000 */
[----:B-1----:R-:W-:Y:S01]  /*62b0*/  UMOV UR4, UR7 ;  /* 0x0000000700047c82 */ /* 0x002fe20008000000 */
[----:B------:R-:W-:Y:S02]  /*62c0*/  UMOV UR5, URZ ;  /* 0x000000ff00057c82 */ /* 0x000fe40008000000 */
[----:B------:R-:W-:Y:S02]  /*62d0*/  UMOV UR4, UR4 ;  /* 0x0000000400047c82 */ /* 0x000fe40008000000 */
[----:B------:R2:W-:Y:S01]  /*62e0*/  UTCBAR [UR4], URZ ;  /* 0x000000ff040073e9 */ /* 0x0005e200080000ff */
[----:B------:R-:W-:Y:S02]  /*62f0*/  NOP ;  /* 0x0000000000007918 */ /* 0x000fe40000000000 */
.L_x_13:
[----:B-12---:R-:W-:Y:S05]  /*6300*/  BSYNC.RECONVERGENT B0 ;  /* 0x0000000000007941 */ /* 0x006fea0003800200 */
.L_x_12:
[----:B------:R-:W-:Y:S05]  /*6310*/  BRA `(.L_x_14) ;  /* 0x0000000000087947 */ /* 0x000fea0003800000 */
.L_x_11:
[----:B------:R-:W-:-:S09]  /*6320*/  UISETP.GE.AND UP2, UPT, UR11, URZ, UPT ;  /* 0x000000ff0b00728c */ /* 0x000fd2000bf46270 */
[----:B------:R-:W-:Y:S05]  /*6330*/  BRA.U !UP2, `(.L_x_15) ;  /* 0x000000590aa87547 */ /* 0x000fea000b800000 */
.L_x_14:
[----:B------:R-:W1:Y:S01]  /*6340*/  LDCU UR21, c[0x0][0x3d4] ;  /* 0x00007a80ff1577ac */ /* 0x000e620008000800 */
[----:B------:R-:W-:Y:S02]  /*6350*/  IMAD.MOV.U32 R189, RZ, RZ, RZ ;  /* 0x000000ffffbd7224 */ /* 0x000fe400078e00ff */
[----:B------:R-:W-:Y:S01]  /*6360*/  IMAD.MOV.U32 R91, RZ, RZ, -0x40 ;  /* 0xffffffc0ff5b7424 */ /* 0x000fe200078e00ff */
[----:B------:R-:W2:Y:S01]  /*6370*/  LDCU UR22, c[0x0][0x3c4] ;  /* 0x00007880ff1677ac */ /* 0x000ea20008000800 */
[----:B------:R-:W-:Y:S01]  /*6380*/  IMAD.MOV.U32 R92, RZ, RZ, -0x1 ;  /* 0xffffffffff5c7424 */ /* 0x000fe200078e00ff */
[----:B------:R-:W-:Y:S02]  /*6390*/  USHF.R.U32.HI UR20, URZ, 0x4, UR6 ;  /* 0x00000004ff147899 */ /* 0x000fe40008011606 */
[----:B------:R-:W-:Y:S02]  /*63a0*/  UIADD3 UR12, UPT, UPT, UR10, 0x8000, URZ ;  /* 0x000080000a0c7890 */ /* 0x000fe4000fffe0ff */
[----:B------:R-:W-:-:S02]  /*63b0*/  USHF.R.U32.HI UR14, URZ, 0x4, UR10 ;  /* 0x00000004ff0e7899 */ /* 0x000fc4000801160a */
[----:B------:R-:W-:Y:S02]  /*63c0*/  USGXT.U32 UR20, UR20, 0xe ;  /* 0x0000000e1414789a */ /* 0x000fe40008000000 */
[----:B------:R-:W-:Y:S02]  /*63d0*/  USHF.R.U32.HI UR26, URZ, 0x4, UR12 ;  /* 0x00000004ff1a7899 */ /* 0x000fe4000801160c */
[----:B------:R-:W-:Y:S02]  /*63e0*/  USGXT.U32 UR14, UR14, 0xe ;  /* 0x0000000e0e0e789a */ /* 0x000fe40008000000 */
[----:B------:R-:W-:Y:S02]  /*63f0*/  UIADD3 UR12, UP3, UPT, UR20, 0x2, URZ ;  /* 0x00000002140c7890 */ /* 0x000fe4000ff7e0ff */
[----:B------:R-:W-:Y:S01]  /*6400*/  USGXT.U32 UR26, UR26, 0xe ;  /* 0x0000000e1a1a789a */ /* 0x000fe20008000000 */
[----:B------:R-:W-:Y:S01]  /*6410*/  UMOV UR4, URZ ;  /* 0x000000ff00047c82 */ /* 0x000fe20008000000 */
[----:B------:R-:W-:-:S02]  /*6420*/  ULOP3.LUT UR24, UR14, 0x2000000, URZ, 0xfc, !UPT ;  /* 0x020000000e187892 */ /* 0x000fc4000f8efcff */
[----:B------:R-:W-:Y:S02]  /*6430*/  UIADD3 UR14, UP4, UPT, UR14, 0x2000080, URZ ;  /* 0x020000800e0e7890 */ /* 0x000fe4000ff9e0ff */
[----:B------:R-:W-:Y:S02]  /*6440*/  UIADD3.X UR13, UPT, UPT, UR4, 0x40004040, URZ, UP3, !UPT ;  /* 0x40004040040d7890 */ /* 0x000fe40009ffe4ff */
[----:B------:R-:W-:Y:S01]  /*6450*/  UIADD3 UR42, UP3, UPT, UR26, 0x2, URZ ;  /* 0x000000021a2a7890 */ /* 0x000fe2000ff7e0ff */
[----:B------:R-:W-:Y:S01]  /*6460*/  UMOV UR6, URZ ;  /* 0x000000ff00067c82 */ /* 0x000fe20008000000 */
[----:B-1----:R-:W-:Y:S02]  /*6470*/  USHF.L.U32 UR21, UR21, 0x6, URZ ;  /* 0x0000000615157899 */ /* 0x002fe400080006ff */
[----:B--2---:R-:W-:Y:S01]  /*6480*/  USHF.L.U32 UR22, UR22, 0x6, URZ ;  /* 0x0000000616167899 */ /* 0x004fe200080006ff */
[----:B------:R-:W-:Y:S01]  /*6490*/  UMOV UR5, URZ ;  /* 0x000000ff00057c82 */ /* 0x000fe20008000000 */
[----:B------:R-:W-:-:S02]  /*64a0*/  UIADD3.X UR15, UPT, UPT, UR6, 0x40004040, URZ, UP4, !UPT ;  /* 0x40004040060f7890 */ /* 0x000fc4000a7fe4ff */
[----:B------:R-:W-:Y:S02]  /*64b0*/  UIADD3 UR44, UP4, UPT, UR14, 0x80, URZ ;  /* 0x000000800e2c7890 */ /* 0x000fe4000ff9e0ff */
[----:B------:R-:W-:Y:S02]  /*64c0*/  UIADD3 UR40, UP5, UPT, UR14, 0x100, URZ ;  /* 0x000001000e287890 */ /* 0x000fe4000ffbe0ff */
[----:B------:R-:W-:Y:S02]  /*64d0*/  UIADD3.X UR43, UPT, UPT, UR5, 0x40004040, URZ, UP3, !UPT ;  /* 0x40004040052b7890 */ /* 0x000fe40009ffe4ff */
[----:B------:R-:W-:Y:S01]  /*64e0*/  UISETP.NE.U32.AND UP2, UPT, UR23, URZ, UPT ;  /* 0x000000ff1700728c */ /* 0x000fe2000bf45070 */
[----:B------:R-:W-:Y:S01]  /*64f0*/  UMOV UR19, 0x1 ;  /* 0x0000000100137882 */ /* 0x000fe20000000000 */
[----:B------:R-:W1:Y:S01]  /*6500*/  LDCU UR39, c[0x0][0x3a8] ;  /* 0x00007500ff2777ac */ /* 0x000e620008000800 */
[----:B------:R-:W-:Y:S02]  /*6510*/  UIADD3.X UR45, UPT, UPT, UR15, URZ, URZ, UP4, !UPT ;  /* 0x000000ff0f2d7290 */ /* 0x000fe4000a7fe4ff */
[----:B------:R-:W-:-:S02]  /*6520*/  UIADD3.X UR41, UPT, UPT, UR15, URZ, URZ, UP5, !UPT ;  /* 0x000000ff0f297290 */ /* 0x000fc4000affe4ff */
[----:B------:R-:W-:Y:S02]  /*6530*/  UIADD3.64 UR46, UPT, UPT, UR12, 0x2, URZ ;  /* 0x000000020c2e7897 */ /* 0x000fe4000fffe0ff */
[----:B------:R-:W-:Y:S02]  /*6540*/  UIADD3.64 UR48, UPT, UPT, UR12, 0x4, URZ ;  /* 0x000000040c307897 */ /* 0x000fe4000fffe0ff */
[----:B------:R-:W-:Y:S02]  /*6550*/  UIADD3.64 UR50, UPT, UPT, UR42, 0x2, URZ ;  /* 0x000000022a327897 */ /* 0x000fe4000fffe0ff */
[----:B------:R-:W-:Y:S01]  /*6560*/  UIADD3.64 UR52, UPT, UPT, UR42, 0x4, URZ ;  /* 0x000000042a347897 */ /* 0x000fe2000fffe0ff */
[----:B------:R-:W-:Y:S01]  /*6570*/  UMOV UR5, UR7 ;  /* 0x0000000700057c82 */ /* 0x000fe20008000000 */
[----:B------:R-:W-:Y:S01]  /*6580*/  UMOV UR23, UR22 ;  /* 0x0000001600177c82 */ /* 0x000fe20008000000 */
[----:B------:R-:W-:-:S09]  /*6590*/  UMOV UR25, UR21 ;  /* 0x0000001500197c82 */ /* 0x000fd20008000000 */
.L_x_20:
[----:B0-----:R-:W2:Y:S04]  /*65a0*/  LDL.64 R8, [R1+0x10] ;  /* 0x0000100001087983 */ /* 0x001ea80000100a00 */
[----:B------:R-:W3:Y:S01]  /*65b0*/  LDL.64 R28, [R1+0x8] ;  /* 0x00000800011c7983 */ /* 0x000ee20000100a00 */
[----:B------:R-:W-:Y:S02]  /*65c0*/  IMAD.U32 R4, RZ, RZ, UR23 ;  /* 0x00000017ff047e24 */ /* 0x000fe4000f8e00ff */
[----:B------:R-:W-:Y:S01]  /*65d0*/  IMAD.U32 R7, RZ, RZ, UR23 ;  /* 0x00000017ff077e24 */ /* 0x000fe2000f8e00ff */
[----:B------:R-:W4:Y:S01]  /*65e0*/  LDL.64 R36, [R1] ;  /* 0x0000000001247983 */ /* 0x000f220000100a00 */
[----:B------:R-:W-:Y:S02]  /*65f0*/  IMAD.U32 R15, RZ, RZ, UR23 ;  /* 0x00000017ff0f7e24 */ /* 0x000fe4000f8e00ff */
[----:B------:R-:W-:-:S02]  /*6600*/  IMAD.U32 R11, RZ, RZ, UR23 ;  /* 0x00000017ff0b7e24 */ /* 0x000fc4000f8e00ff */
[----:B------:R-:W-:Y:S02]  /*6610*/  IMAD.U32 R13, RZ, RZ, UR23 ;  /* 0x00000017ff0d7e24 */ /* 0x000fe4000f8e00ff */
[----:B------:R-:W-:Y:S02]  /*6620*/  IMAD.U32 R17, RZ, RZ, UR23 ;  /* 0x00000017ff117e24 */ /* 0x000fe4000f8e00ff */
[----:B------:R-:W-:Y:S02]  /*6630*/  IMAD.U32 R19, RZ, RZ, UR23 ;  /* 0x00000017ff137e24 */ /* 0x000fe4000f8e00ff */
[----:B------:R-:W-:Y:S01]  /*6640*/  IMAD.U32 R20, RZ, RZ, UR23 ;  /* 0x00000017ff147e24 */ /* 0x000fe2000f8e00ff */
[----:B------:R-:W-:Y:S01]  /*6650*/  MOV R25, UR23 ;  /* 0x0000001700197c02 */ /* 0x000fe20008000f00 */
[----:B------:R-:W-:-:S04]  /*6660*/  IMAD.WIDE R14, R15, 0x2, R168 ;  /* 0x000000020f0e7825 */ /* 0x000fc800078e02a8 */
[----:B------:R-:W-:Y:S02]  /*6670*/  IMAD.U32 R23, RZ, RZ, UR23 ;  /* 0x00000017ff177e24 */ /* 0x000fe4000f8e00ff */
[----:B------:R-:W-:Y:S01]  /*6680*/  IMAD.WIDE R6, R7, 0x2, R248 ;  /* 0x0000000207067825 */ /* 0x000fe200078e02f8 */
[----:B------:R0:W5:Y:S03]  /*6690*/  LDG.E.U16 R14, desc[UR30][R14.64] ;  /* 0x0000001e0e0e7981 */ /* 0x000166000c1e1500 */
[----:B------:R-:W-:Y:S02]  /*66a0*/  IMAD.WIDE R10, R11, 0x2, R208 ;  /* 0x000000020b0a7825 */ /* 0x000fe400078e02d0 */
[----:B------:R-:W5:Y:S02]  /*66b0*/  LDG.E.U16 R6, desc[UR30][R6.64] ;  /* 0x0000001e06067981 */ /* 0x000f64000c1e1500 */
[----:B------:R-:W-:-:S02]  /*66c0*/  IMAD.WIDE R12, R13, 0x2, R176 ;  /* 0x000000020d0c7825 */ /* 0x000fc400078e02b0 */
[----:B------:R-:W5:Y:S02]  /*66d0*/  LDG.E.U16 R10, desc[UR30][R10.64] ;  /* 0x0000001e0a0a7981 */ /* 0x000f64000c1e1500 */
[----:B------:R-:W-:Y:S02]  /*66e0*/  IMAD.WIDE R16, R17, 0x2, R160 ;  /* 0x0000000211107825 */ /* 0x000fe400078e02a0 */
[----:B------:R-:W5:Y:S02]  /*66f0*/  LDG.E.U16 R12, desc[UR30][R12.64] ;  /* 0x0000001e0c0c7981 */ /* 0x000f64000c1e1500 */
[----:B------:R-:W-:Y:S02]  /*6700*/  IMAD.WIDE R18, R19, 0x2, R144 ;  /* 0x0000000213127825 */ /* 0x000fe400078e0290 */
[----:B------:R-:W5:Y:S02]  /*6710*/  LDG.E.U16 R16, desc[UR30][R16.64] ;  /* 0x0000001e10107981 */ /* 0x000f64000c1e1500 */
[----:B------:R-:W-:-:S02]  /*6720*/  IMAD.U32 R27, RZ, RZ, UR23 ;  /* 0x00000017ff1b7e24 */ /* 0x000fc4000f8e00ff */
[----:B------:R-:W-:Y:S01]  /*6730*/  IMAD.WIDE R22, R23, 0x2, R246 ;  /* 0x0000000217167825 */ /* 0x000fe200078e02f6 */
[----:B------:R-:W5:Y:S03]  /*6740*/  LDG.E.U16 R18, desc[UR30][R18.64] ;  /* 0x0000001e12127981 */ /* 0x000f66000c1e1500 */
[----:B------:R-:W-:Y:S01]  /*6750*/  IMAD.U32 R31, RZ, RZ, UR23 ;  /* 0x00000017ff1f7e24 */ /* 0x000fe2000f8e00ff */
[----:B------:R1:W5:Y:S01]  /*6760*/  LDG.E.U16 R7, desc[UR30][R22.64] ;  /* 0x0000001e16077981 */ /* 0x000362000c1e1500 */
[----:B------:R-:W-:-:S04]  /*6770*/  IMAD.WIDE R24, R25, 0x2, R220 ;  /* 0x0000000219187825 */ /* 0x000fc800078e02dc */
[----:B------:R-:W-:Y:S02]  /*6780*/  IMAD.U32 R33, RZ, RZ, UR23 ;  /* 0x00000017ff217e24 */ /* 0x000fe4000f8e00ff */
[----:B------:R-:W-:-:S04]  /*6790*/  IMAD.WIDE R26, R27, 0x2, R204 ;  /* 0x000000021b1a7825 */ /* 0x000fc800078e02cc */
[----:B------:R-:W-:Y:S01]  /*67a0*/  IMAD.U32 R35, RZ, RZ, UR23 ;  /* 0x00000017ff237e24 */ /* 0x000fe2000f8e00ff */
[----:B------:R1:W5:Y:S01]  /*67b0*/  LDG.E.U16 R11, desc[UR30][R26.64] ;  /* 0x0000001e1a0b7981 */ /* 0x000362000c1e1500 */
[----:B0-----:R-:W-:Y:S02]  /*67c0*/  IMAD.U32 R15, RZ, RZ, UR23 ;  /* 0x00000017ff0f7e24 */ /* 0x001fe4000f8e00ff */
[----:B------:R-:W-:-:S04]  /*67d0*/  IMAD.WIDE R30, R31, 0x2, R166 ;  /* 0x000000021f1e7825 */ /* 0x000fc800078e02a6 */
[----:B------:R-:W-:-:S04]  /*67e0*/  IMAD.WIDE R32, R33, 0x2, R158 ;  /* 0x0000000221207825 */ /* 0x000fc800078e029e */
[----:B------:R-:W-:Y:S01]  /*67f0*/  IMAD.WIDE R34, R35, 0x2, R142 ;  /* 0x0000000223227825 */ /* 0x000fe200078e028e */
[----:B------:R0:W5:Y:S04]  /*6800*/  LDG.E.U16 R17, desc[UR30][R32.64] ;  /* 0x0000001e20117981 */ /* 0x000168000c1e1500 */
[----:B------:R0:W5:Y:S01]  /*6810*/  LDG.E.U16 R19, desc[UR30][R34.64] ;  /* 0x0000001e22137981 */ /* 0x000162000c1e1500 */
[----:B-1----:R-:W-:Y:S02]  /*6820*/  IMAD.U32 R23, RZ, RZ, UR23 ;  /* 0x00000017ff177e24 */ /* 0x002fe4000f8e00ff */
[----:B------:R-:W-:Y:S02]  /*6830*/  IMAD.U32 R39, RZ, RZ, UR23 ;  /* 0x00000017ff277e24 */ /* 0x000fe4000f8e00ff */
[----:B------:R-:W-:-:S04]  /*6840*/  IMAD.WIDE R22, R23, 0x2, R244 ;  /* 0x0000000217167825 */ /* 0x000fc800078e02f4 */
[----:B------:R-:W-:Y:S02]  /*6850*/  IMAD.WIDE R38, R39, 0x2, R242 ;  /* 0x0000000227267825 */ /* 0x000fe400078e02f2 */
[----:B------:R-:W5:Y:S02]  /*6860*/  LDG.E.U16 R23, desc[UR30][R22.64] ;  /* 0x0000001e16177981 */ /* 0x000f64000c1e1500 */
[----:B------:R-:W-:Y:S02]  /*6870*/  IMAD.U32 R27, RZ, RZ, UR23 ;  /* 0x00000017ff1b7e24 */ /* 0x000fe4000f8e00ff */
[----:B0-----:R-:W-:Y:S02]  /*6880*/  IMAD.U32 R33, RZ, RZ, UR23 ;  /* 0x00000017ff217e24 */ /* 0x001fe4000f8e00ff */
[----:B------:R-:W-:Y:S02]  /*6890*/  IMAD.U32 R35, RZ, RZ, UR23 ;  /* 0x00000017ff237e24 */ /* 0x000fe4000f8e00ff */
[----:B------:R-:W-:-:S02]  /*68a0*/  IMAD.U32 R45, RZ, RZ, UR23 ;  /* 0x00000017ff2d7e24 */ /* 0x000fc4000f8e00ff */
[----:B------:R-:W-:Y:S02]  /*68b0*/  IMAD.U32 R47, RZ, RZ, UR23 ;  /* 0x00000017ff2f7e24 */ /* 0x000fe4000f8e00ff */
[----:B------:R-:W-:Y:S02]  /*68c0*/  IMAD.U32 R49, RZ, RZ, UR23 ;  /* 0x00000017ff317e24 */ /* 0x000fe4000f8e00ff */
[----:B------:R-:W-:Y:S02]  /*68d0*/  IMAD.U32 R51, RZ, RZ, UR23 ;  /* 0x00000017ff337e24 */ /* 0x000fe4000f8e00ff */
[----:B------:R-:W-:Y:S02]  /*68e0*/  IMAD.U32 R41, RZ, RZ, UR23 ;  /* 0x00000017ff297e24 */ /* 0x000fe4000f8e00ff */
[----:B------:R-:W-:Y:S02]  /*68f0*/  IMAD.U32 R43, RZ, RZ, UR23 ;  /* 0x00000017ff2b7e24 */ /* 0x000fe4000f8e00ff */
[----:B------:R-:W-:-:S04]  /*6900*/  IMAD.WIDE R26, R27, 0x2, R180 ;  /* 0x000000021b1a7825 */ /* 0x000fc800078e02b4 */
[----:B------:R-:W-:Y:S02]  /*6910*/  IMAD.WIDE R32, R33, 0x2, R156 ;  /* 0x0000000221207825 */ /* 0x000fe400078e029c */
[----:B------:R-:W5:Y:S02]  /*6920*/  LDG.E.U16 R27, desc[UR30][R26.64] ;  /* 0x0000001e1a1b7981 */ /* 0x000f64000c1e1500 */
[----:B------:R-:W-:Y:S02]  /*6930*/  IMAD.WIDE R34, R35, 0x2, R140 ;  /* 0x0000000223227825 */ /* 0x000fe400078e028c */
[----:B------:R-:W5:Y:S02]  /*6940*/  LDG.E.U16 R33, desc[UR30][R32.64] ;  /* 0x0000001e20217981 */ /* 0x000f64000c1e1500 */
        /* <DEDUP_REMOVED lines=8> */
[----:B--2---:R-:W-:-:S04]  /*69d0*/  IMAD.WIDE R4, R4, 0x2, R8 ;  /* 0x0000000204047825 */ /* 0x004fc800078e0208 */
[----:B------:R-:W-:Y:S02]  /*69e0*/  IMAD.U32 R9, RZ, RZ, UR23 ;  /* 0x00000017ff097e24 */ /* 0x000fe4000f8e00ff */
[----:B---3--:R-:W-:Y:S01]  /*69f0*/  IMAD.WIDE R20, R20, 0x2, R28 ;  /* 0x0000000214147825 */ /* 0x008fe200078e021c */
[----:B------:R-:W2:Y:S03]  /*6a00*/  LDG.E.U16 R4, desc[UR30][R4.64] ;  /* 0x0000001e04047981 */ /* 0x000ea6000c1e1500 */
[----:B------:R-:W-:-:S04]  /*6a10*/  IMAD.WIDE R8, R9, 0x2, R240 ;  /* 0x0000000209087825 */ /* 0x000fc800078e02f0 */
[----:B------:R-:W-:Y:S02]  /*6a20*/  IMAD.U32 R29, RZ, RZ, UR23 ;  /* 0x00000017ff1d7e24 */ /* 0x000fe4000f8e00ff */
[----:B------:R-:W3:Y:S02]  /*6a30*/  LDG.E.U16 R8, desc[UR30][R8.64] ;  /* 0x0000001e08087981 */ /* 0x000ee4000c1e1500 */
[----:B------:R-:W-:Y:S02]  /*6a40*/  IMAD.WIDE R28, R29, 0x2, R174 ;  /* 0x000000021d1c7825 */ /* 0x000fe400078e02ae */
[----:B------:R4:W3:Y:S04]  /*6a50*/  LDG.E.U16 R5, desc[UR30][R20.64] ;  /* 0x0000001e14057981 */ /* 0x0008e8000c1e1500 */
[----:B------:R0:W3:Y:S04]  /*6a60*/  LDG.E.U16 R13, desc[UR30][R28.64] ;  /* 0x0000001e1c0d7981 */ /* 0x0000e8000c1e1500 */
[----:B------:R1:W3:Y:S01]  /*6a70*/  LDG.E.U16 R9, desc[UR30][R24.64] ;  /* 0x0000001e18097981 */ /* 0x0002e2000c1e1500 */
[----:B----4-:R-:W-:-:S03]  /*6a80*/  IMAD.WIDE R20, R15, 0x2, R36 ;  /* 0x000000020f147825 */ /* 0x010fc600078e0224 */
[----:B------:R4:W3:Y:S01]  /*6a90*/  LDG.E.U16 R15, desc[UR30][R30.64] ;  /* 0x0000001e1e0f7981 */ /* 0x0008e2000c1e1500 */
[----:B------:R-:W-:Y:S02]  /*6aa0*/  IMAD.U32 R37, RZ, RZ, UR23 ;  /* 0x00000017ff257e24 */ /* 0x000fe4000f8e00ff */
[----:B0-----:R-:W-:Y:S01]  /*6ab0*/  IMAD.U32 R29, RZ, RZ, UR23 ;  /* 0x00000017ff1d7e24 */ /* 0x001fe2000f8e00ff */
[----:B------:R-:W3:Y:S01]  /*6ac0*/  LDG.E.U16 R21, desc[UR30][R20.64] ;  /* 0x0000001e14157981 */ /* 0x000ee2000c1e1500 */
[----:B-1----:R-:W-:-:S04]  /*6ad0*/  IMAD.U32 R25, RZ, RZ, UR23 ;  /* 0x00000017ff197e24 */ /* 0x002fc8000f8e00ff */
[----:B------:R-:W-:-:S04]  /*6ae0*/  IMAD.WIDE R24, R25, 0x2, R218 ;  /* 0x0000000219187825 */ /* 0x000fc800078e02da */
[C---:B----4-:R-:W-:Y:S02]  /*6af0*/  IMAD.WIDE R30, R37.reuse, 0x2, R164 ;  /* 0x00000002251e7825 */ /* 0x050fe400078e02a4 */
[----:B------:R-:W4:Y:S02]  /*6b00*/  LDG.E.U16 R25, desc[UR30][R24.64] ;  /* 0x0000001e18197981 */ /* 0x000f24000c1e1500 */
[----:B------:R-:W-:Y:S02]  /*6b10*/  IMAD.WIDE R36, R37, 0x2, R250 ;  /* 0x0000000225247825 */ /* 0x000fe400078e02fa */
[----:B------:R-:W4:Y:S02]  /*6b20*/  LDG.E.U16 R31, desc[UR30][R30.64] ;  /* 0x0000001e1e1f7981 */ /* 0x000f24000c1e1500 */
[----:B------:R-:W-:Y:S02]  /*6b30*/  IMAD.WIDE R28, R29, 0x2, R172 ;  /* 0x000000021d1c7825 */ /* 0x000fe400078e02ac */
[----:B------:R0:W4:Y:S04]  /*6b40*/  LDG.E.U16 R22, desc[UR30][R36.64] ;  /* 0x0000001e24167981 */ /* 0x000128000c1e1500 */
[----:B------:R1:W4:Y:S04]  /*6b50*/  LDG.E.U16 R24, desc[UR30][R38.64] ;  /* 0x0000001e26187981 */ /* 0x000328000c1e1500 */
[----:B------:R-:W4:Y:S01]  /*6b60*/  LDG.E.U16 R29, desc[UR30][R28.64] ;  /* 0x0000001e1c1d7981 */ /* 0x000f22000c1e1500 */
[----:B0-----:R-:W-:-:S04]  /*6b70*/  IMAD.WIDE R36, R49, 0x2, R146 ;  /* 0x0000000231247825 */ /* 0x001fc800078e0292 */
[----:B-1----:R-:W-:Y:S02]  /*6b80*/  IMAD.WIDE R38, R51, 0x2, R138 ;  /* 0x0000000233267825 */ /* 0x002fe400078e028a */
[----:B------:R0:W4:Y:S04]  /*6b90*/  LDG.E.U16 R36, desc[UR30][R36.64] ;  /* 0x0000001e24247981 */ /* 0x000128000c1e1500 */
[----:B------:R-:W4:Y:S04]  /*6ba0*/  LDG.E.U16 R28, desc[UR30][R42.64] ;  /* 0x0000001e2a1c7981 */ /* 0x000f28000c1e1500 */
[----:B------:R1:W4:Y:S01]  /*6bb0*/  LDG.E.U16 R38, desc[UR30][R38.64] ;  /* 0x0000001e26267981 */ /* 0x000322000c1e1500 */
[----:B------:R-:W-:-:S03]  /*6bc0*/  LOP3.LUT R55, R3, 0x20, RZ, 0x3c, !PT ;  /* 0x0000002003377812 */ /* 0x000fc600078e3cff */
[----:B-----5:R-:W-:Y:S04]  /*6bd0*/  STS.U16 [R3+UR10+0x6400], R6 ;  /* 0x0064000603007988 */ /* 0x020fe8000800040a */
[----:B------:R-:W-:Y:S04]  /*6be0*/  STS.U16 [R3+UR10+0x6c00], R10 ;  /* 0x006c000a03007988 */ /* 0x000fe8000800040a */
[----:B------:R-:W-:Y:S04]  /*6bf0*/  STS.U16 [R3+UR10+0x7000], R12 ;  /* 0x0070000c03007988 */ /* 0x000fe8000800040a */
[----:B------:R-:W-:Y:S04]  /*6c00*/  STS.U16 [R3+UR10+0x7400], R14 ;  /* 0x0074000e03007988 */ /* 0x000fe8000800040a */
[----:B------:R-:W-:Y:S04]  /*6c10*/  STS.U16 [R3+UR10+0x7800], R16 ;  /* 0x0078001003007988 */ /* 0x000fe8000800040a */
[----:B------:R-:W-:Y:S01]  /*6c20*/  STS.U16 [R3+UR10+0x7c00], R18 ;  /* 0x007c001203007988 */ /* 0x000fe2000800040a */
[----:B------:R-:W-:-:S02]  /*6c30*/  IADD3 RZ, P0, PT, R91, 0x81, RZ ;  /* 0x000000815bff7810 */ /* 0x000fc40007f1e0ff */
[C---:B------:R-:W-:Y:S02]  /*6c40*/  IADD3 RZ, P1, PT, R91.reuse, 0x80, RZ ;  /* 0x000000805bff7810 */ /* 0x040fe40007f3e0ff */
[C---:B------:R-:W-:Y:S01]  /*6c50*/  IADD3 RZ, P4, PT, R91.reuse, 0x82, RZ ;  /* 0x000000825bff7810 */ /* 0x040fe20007f9e0ff */
[--C-:B------:R-:W-:Y:S01]  /*6c60*/  IMAD.X R192, RZ, RZ, R92.reuse, P0 ;  /* 0x000000ffffc07224 */ /* 0x100fe200000e065c */
[C---:B------:R-:W-:Y:S01]  /*6c70*/  IADD3 RZ, P2, PT, R91.reuse, 0x83, RZ ;  /* 0x000000835bff7810 */ /* 0x040fe20007f5e0ff */
[--C-:B------:R-:W-:Y:S01]  /*6c80*/  IMAD.X R20, RZ, RZ, R92.reuse, P1 ;  /* 0x000000ffff147224 */ /* 0x100fe200008e065c */
[C---:B------:R-:W-:Y:S02]  /*6c90*/  IADD3 RZ, P0, PT, R91.reuse, 0x85, RZ ;  /* 0x000000855bff7810 */ /* 0x040fe40007f1e0ff */
[C---:B------:R-:W-:Y:S01]  /*6ca0*/  IADD3 RZ, P1, PT, R91.reuse, 0x84, RZ ;  /* 0x000000845bff7810 */ /* 0x040fe20007f3e0ff */
[--C-:B------:R-:W-:Y:S01]  /*6cb0*/  IMAD.X R193, RZ, RZ, R92.reuse, P4 ;  /* 0x000000ffffc17224 */ /* 0x100fe200020e065c */
        /* <DEDUP_REMOVED lines=16> */
[C---:B------:R-:W-:Y:S01]  /*6dc0*/  IADD3 R186, P4, PT, R91.reuse, 0x8e, RZ ;  /* 0x0000008e5bba7810 */ /* 0x040fe20007f9e0ff */
        /* <DEDUP_REMOVED lines=21> */
[----:B------:R-:W-:Y:S01]  /*6f20*/  IADD3 R198, P1, PT, R91, 0x98, RZ ;  /* 0x000000985bc67810 */ /* 0x000fe20007f3e0ff */
[----:B------:R-:W-:Y:S01]  /*6f30*/  UMOV UR6, 0x1 ;  /* 0x0000000100067882 */ /* 0x000fe20000000000 */
[----:B------:R-:W-:Y:S01]  /*6f40*/  IMAD.X R185, RZ, RZ, R92, P4 ;  /* 0x000000ffffb97224 */ /* 0x000fe200020e065c */
[----:B------:R-:W-:-:S04]  /*6f50*/  @!UP1 UIADD3 UR6, UPT, UPT, -UR6, 0x100000, URZ ;  /* 0x0010000006069890 */ /* 0x000fc8000fffe1ff */
[----:B------:R-:W-:Y:S02]  /*6f60*/  @!UP1 USHF.L.U32 UR7, UR6, 0xb, URZ ;  /* 0x0000000b06079899 */ /* 0x000fe400080006ff */
[----:B------:R-:W-:Y:S01]  /*6f70*/  @!UP1 USHF.L.U32 UR6, UR6, 0x1, URZ ;  /* 0x0000000106069899 */ /* 0x000fe200080006ff */
[--C-:B------:R-:W-:Y:S01]  /*6f80*/  IMAD.X R184, RZ, RZ, R92.reuse, P0 ;  /* 0x000000ffffb87224 */ /* 0x100fe200000e065c */
[----:B------:R-:W-:Y:S01]  /*6f90*/  IADD3.X R229, PT, PT, RZ, R92, RZ, P2, !PT ;  /* 0x0000005cffe57210 */ /* 0x000fe200017fe4ff */
[----:B------:R-:W-:Y:S01]  /*6fa0*/  IMAD.X R226, RZ, RZ, R92, P1 ;  /* 0x000000ffffe27224 */ /* 0x000fe200008e065c */
[C---:B------:R-:W-:Y:S02]  /*6fb0*/  IADD3 R202, P4, PT, R91.reuse, 0x9a, RZ ;  /* 0x0000009a5bca7810 */ /* 0x040fe40007f9e0ff */
[C---:B------:R-:W-:Y:S02]  /*6fc0*/  IADD3 R194, P2, PT, R91.reuse, 0x9b, RZ ;  /* 0x0000009b5bc27810 */ /* 0x040fe40007f5e0ff */
[----:B------:R-:W-:-:S02]  /*6fd0*/  IADD3 R41, P3, PT, R91, 0xb5, RZ ;  /* 0x000000b55b297810 */ /* 0x000fc40007f7e0ff */
[C---:B0-----:R-:W-:Y:S02]  /*6fe0*/  IADD3 R37, P0, PT, R91.reuse, 0xb0, RZ ;  /* 0x000000b05b257810 */ /* 0x041fe40007f1e0ff */
[----:B------:R-:W-:Y:S01]  /*6ff0*/  IADD3 R207, P1, PT, R91, 0x9c, RZ ;  /* 0x0000009c5bcf7810 */ /* 0x000fe20007f3e0ff */
[--C-:B------:R-:W-:Y:S01]  /*7000*/  IMAD.X R225, RZ, RZ, R92.reuse, P4 ;  /* 0x000000ffffe17224 */ /* 0x100fe200020e065c */
[----:B------:R-:W-:Y:S01]  /*7010*/  ISETP.GT.U32.AND P5, PT, R41, R2, PT ;  /* 0x000000022900720c */ /* 0x000fe20003fa4070 */
[--C-:B------:R-:W-:Y:S01]  /*7020*/  IMAD.X R200, RZ, RZ, R92.reuse, P2 ;  /* 0x000000ffffc87224 */ /* 0x100fe200010e065c */
[C---:B-1----:R-:W-:Y:S01]  /*7030*/  IADD3 R39, P4, PT, R91.reuse, 0xb1, RZ ;  /* 0x000000b15b277810 */ /* 0x042fe20007f9e0ff */
[--C-:B------:R-:W-:Y:S01]  /*7040*/  IMAD.X R30, RZ, RZ, R92.reuse, P0 ;  /* 0x000000ffff1e7224 */ /* 0x100fe200000e065c */
[C---:B------:R-:W-:Y:S01]  /*7050*/  IADD3 R41, P2, PT, R91.reuse, 0xb2, RZ ;  /* 0x000000b25b297810 */ /* 0x040fe20007f5e0ff */
[----:B------:R-:W-:Y:S01]  /*7060*/  IMAD.X R191, RZ, RZ, R92, P1 ;  /* 0x000000ffffbf7224 */ /* 0x000fe200008e065c */
[----:B------:R-:W-:-:S02]  /*7070*/  IADD3 R43, P0, PT, R91, 0xb3, RZ ;  /* 0x000000b35b2b7810 */ /* 0x000fc40007f1e0ff */
[----:B------:R-:W-:Y:S01]  /*7080*/  IADD3 R45, P1, PT, R91, 0xb4, RZ ;  /* 0x000000b45b2d7810 */ /* 0x000fe20007f3e0ff */
[--C-:B------:R-:W-:Y:S02]  /*7090*/  IMAD.X R32, RZ, RZ, R92.reuse, P4 ;  /* 0x000000ffff207224 */ /* 0x100fe400020e065c */
[--C-:B------:R-:W-:Y:S01]  /*70a0*/  IMAD.X R34, RZ, RZ, R92.reuse, P2 ;  /* 0x000000ffff227224 */ /* 0x100fe200010e065c */
[-C--:B------:R-:W-:Y:S01]  /*70b0*/  ISETP.GT.U32.AND P4, PT, R45, R2.reuse, PT ;  /* 0x000000022d00720c */ /* 0x080fe20003f84070 */
[--C-:B------:R-:W-:Y:S01]  /*70c0*/  IMAD.X R40, RZ, RZ, R92.reuse, P0 ;  /* 0x000000ffff287224 */ /* 0x100fe200000e065c */
[C---:B------:R-:W-:Y:S02]  /*70d0*/  IADD3 R47, P2, PT, R91.reuse, 0xb7, RZ ;  /* 0x000000b75b2f7810 */ /* 0x040fe40007f5e0ff */
[----:B------:R-:W-:Y:S01]  /*70e0*/  IADD3 R45, P0, PT, R91, 0xb6, RZ ;  /* 0x000000b65b2d7810 */ /* 0x000fe20007f1e0ff */
[--C-:B------:R-:W-:Y:S01]  /*70f0*/  IMAD.X R42, RZ, RZ, R92.reuse, P1 ;  /* 0x000000ffff2a7224 */ /* 0x100fe200008e065c */
[-C--:B------:R-:W-:Y:S01]  /*7100*/  ISETP.GT.U32.AND P1, PT, R47, R2.reuse, PT ;  /* 0x000000022f00720c */ /* 0x080fe20003f24070 */
[--C-:B------:R-:W-:Y:S01]  /*7110*/  IMAD.X R48, RZ, RZ, R92.reuse, P3 ;  /* 0x000000ffff307224 */ /* 0x100fe200018e065c */
[C---:B------:R-:W-:Y:S01]  /*7120*/  IADD3 R47, P3, PT, R91.reuse, 0xbc, RZ ;  /* 0x000000bc5b2f7810 */ /* 0x040fe20007f7e0ff */
[--C-:B------:R-:W-:Y:S01]  /*7130*/  IMAD.X R50, RZ, RZ, R92.reuse, P0 ;  /* 0x000000ffff327224 */ /* 0x100fe200000e065c */
[----:B------:R-:W-:Y:S01]  /*7140*/  IADD3 R49, P0, PT, R91, 0xbd, RZ ;  /* 0x000000bd5b317810 */ /* 0x000fe20007f1e0ff */
[--C-:B------:R-:W-:Y:S01]  /*7150*/  IMAD.X R52, RZ, RZ, R92.reuse, P2 ;  /* 0x000000ffff347224 */ /* 0x100fe200010e065c */
[----:B------:R-:W-:Y:S01]  /*7160*/  ISETP.GT.U32.AND P2, PT, R45, R2, PT ;  /* 0x000000022d00720c */ /* 0x000fe20003f44070 */
[--C-:B------:R-:W-:Y:S01]  /*7170*/  IMAD.X R53, RZ, RZ, R92.reuse, P3 ;  /* 0x000000ffff357224 */ /* 0x100fe200018e065c */
[C---:B------:R-:W-:Y:S01]  /*7180*/  IADD3 R45, P3, PT, R91.reuse, 0xbe, RZ ;  /* 0x000000be5b2d7810 */ /* 0x040fe20007f7e0ff */
[----:B------:R-:W-:Y:S01]  /*7190*/  IMAD.X R54, RZ, RZ, R92, P0 ;  /* 0x000000ffff367224 */ /* 0x000fe200000e065c */
[----:B------:R-:W-:-:S02]  /*71a0*/  IADD3 R51, P0, PT, R91, 0xbf, RZ ;  /* 0x000000bf5b337810 */ /* 0x000fc40007f1e0ff */
[----:B------:R-:W-:Y:S01]  /*71b0*/  ISETP.GT.U32.AND.EX P5, PT, R48, RZ, PT, P5 ;  /* 0x000000ff3000720c */ /* 0x000fe20003fa4150 */
[--C-:B------:R-:W-:Y:S01]  /*71c0*/  IMAD.X R48, RZ, RZ, R92.reuse, P3 ;  /* 0x000000ffff307224 */ /* 0x100fe200018e065c */
[----:B------:R-:W-:Y:S02]  /*71d0*/  ISETP.GT.U32.AND.EX P4, PT, R42, RZ, PT, P4 ;  /* 0x000000ff2a00720c */ /* 0x000fe40003f84140 */
[-C--:B------:R-:W-:Y:S01]  /*71e0*/  ISETP.GT.U32.AND P3, PT, R39, R2.reuse, PT ;  /* 0x000000022700720c */ /* 0x080fe20003f64070 */
[----:B------:R-:W-:Y:S01]  /*71f0*/  IMAD.X R39, RZ, RZ, R92, P0 ;  /* 0x000000ffff277224 */ /* 0x000fe200000e065c */
[----:B------:R-:W-:Y:S02]  /*7200*/  SEL R149, RZ, 0x4, !P5 ;  /* 0x00000004ff957807 */ /* 0x000fe40006800000 */
[-C--:B------:R-:W-:Y:S02]  /*7210*/  ISETP.GT.U32.AND P0, PT, R37, R2.reuse, PT ;  /* 0x000000022500720c */ /* 0x080fe40003f04070 */
[----:B------:R-:W-:-:S02]  /*7220*/  ISETP.GT.U32.AND P5, PT, R43, R2, PT ;  /* 0x000000022b00720c */ /* 0x000fc40003fa4070 */
[----:B------:R-:W-:Y:S02]  /*7230*/  ISETP.GT.U32.AND.EX P1, PT, R52, RZ, PT, P1 ;  /* 0x000000ff3400720c */ /* 0x000fe40003f24110 */
[----:B------:R-:W-:Y:S01]  /*7240*/  ISETP.GT.U32.AND.EX P2, PT, R50, RZ, PT, P2 ;  /* 0x000000ff3200720c */ /* 0x000fe20003f44120 */
[----:B--2---:R-:W-:Y:S04]  /*7250*/  STS.U16 [R3+UR10+0x6000], R4 ;  /* 0x0060000403007988 */ /* 0x004fe8000800040a */
[----:B---3--:R-:W-:Y:S04]  /*7260*/  STS.U16 [R3+UR10+0x6800], R8 ;  /* 0x0068000803007988 */ /* 0x008fe8000800040a */
[----:B------:R-:W-:Y:S04]  /*7270*/  STS.U16 [R55+UR10+0x6100], R5 ;  /* 0x0061000537007988 */ /* 0x000fe8000800040a */
[----:B------:R-:W-:Y:S04]  /*7280*/  STS.U16 [R55+UR10+0x6500], R7 ;  /* 0x0065000737007988 */ /* 0x000fe8000800040a */
[----:B------:R-:W-:Y:S04]  /*7290*/  STS.U16 [R55+UR10+0x6900], R9 ;  /* 0x0069000937007988 */ /* 0x000fe8000800040a */
[----:B------:R-:W-:Y:S04]  /*72a0*/  STS.U16 [R55+UR10+0x6d00], R11 ;  /* 0x006d000b37007988 */ /* 0x000fe8000800040a */
[----:B------:R-:W-:Y:S04]  /*72b0*/  STS.U16 [R55+UR10+0x7100], R13 ;  /* 0x0071000d37007988 */ /* 0x000fe8000800040a */
[----:B------:R-:W-:Y:S04]  /*72c0*/  STS.U16 [R55+UR10+0x7500], R15 ;  /* 0x0075000f37007988 */ /* 0x000fe8000800040a */
[----:B------:R-:W-:Y:S04]  /*72d0*/  STS.U16 [R55+UR10+0x7900], R17 ;  /* 0x0079001137007988 */ /* 0x000fe8000800040a */
[----:B------:R0:W-:Y:S02]  /*72e0*/  STS.U16 [R55+UR10+0x7d00], R19 ;  /* 0x007d001337007988 */ /* 0x0001e4000800040a */
[----:B0-----:R-:W0:Y:S02]  /*72f0*/  S2R R55, SR_TID.X ;  /* 0x0000000000377919 */ /* 0x001e240000002100 */
[----:B------:R1:W-:Y:S04]  /*7300*/  STS.U16 [R252+UR10+0x6200], R21 ;  /* 0x00620015fc007988 */ /* 0x0003e8000800040a */
[----:B------:R1:W-:Y:S04]  /*7310*/  STS.U16 [R252+UR10+0x6600], R23 ;  /* 0x00660017fc007988 */ /* 0x0003e8000800040a */
[----:B----4-:R1:W-:Y:S04]  /*7320*/  STS.U16 [R252+UR10+0x6a00], R25 ;  /* 0x006a0019fc007988 */ /* 0x0103e8000800040a */
[----:B------:R1:W-:Y:S01]  /*7330*/  STS.U16 [R252+UR10+0x6e00], R27 ;  /* 0x006e001bfc007988 */ /* 0x0003e2000800040a */
[----:B0-----:R-:W-:-:S03]  /*7340*/  LOP3.LUT P6, RZ, R55, 0x7f, RZ, 0xc0, !PT ;  /* 0x0000007f37ff7812 */ /* 0x001fc600078cc0ff */
[----:B------:R1:W-:Y:S04]  /*7350*/  STS.U16 [R252+UR10+0x7200], R29 ;  /* 0x0072001dfc007988 */ /* 0x0003e8000800040a */
[----:B------:R1:W-:Y:S04]  /*7360*/  STS.U16 [R252+UR10+0x7600], R31 ;  /* 0x0076001ffc007988 */ /* 0x0003e8000800040a */
[----:B------:R1:W-:Y:S02]  /*7370*/  STS.U16 [R252+UR10+0x7a00], R33 ;  /* 0x007a0021fc007988 */ /* 0x0003e4000800040a */
[----:B------:R-:W-:-:S02]  /*7380*/  VOTEU.ALL UP3, P6 ;  /* 0x0000000000ff7886 */ /* 0x000fc40003060000 */
        /* <DEDUP_REMOVED lines=9> */
[----:B------:R0:W-:Y:S06]  /*7420*/  MEMBAR.ALL.CTA ;  /* 0x0000000000007992 */ /* 0x0001ec0000008000 */
[----:B0-----:R-:W-:Y:S04]  /*7430*/  FENCE.VIEW.ASYNC.S ;  /* 0x00000000000073c6 */ /* 0x001fe80000000000 */
[----:B------:R-:W0:Y:S02]  /*7440*/  FENCE.VIEW.ASYNC.S ;  /* 0x00000000000073c6 */ /* 0x000e240000000000 */
[----:B0-----:R1:W0:Y:S01]  /*7450*/  @!UP3 SYNCS.EXCH.64 URZ, [UR10+0xa010], UR6 ;  /* 0x00a010060affb5b2 */ /* 0x0012220008000100 */
[----:B------:R-:W-:Y:S01]  /*7460*/  SEL R4, RZ, 0x7fff8, !P4 ;  /* 0x0007fff8ff047807 */ /* 0x000fe20006000000 */
[----:B0-----:R-:W-:Y:S06]  /*7470*/  BAR.SYNC.DEFER_BLOCKING 0x0 ;  /* 0x0000000000007b1d */ /* 0x001fec0000010000 */
[----:B-1----:R-:W-:Y:S05]  /*7480*/  BRA.U UP2, `(.L_x_16) ;  /* 0x0000000102547547 */ /* 0x002fea000b800000 */
[----:B------:R-:W-:Y:S01]  /*7490*/  UIADD3 UR6, UPT, UPT, UR10, 0xa010, URZ ;  /* 0x0000a0100a067890 */ /* 0x000fe2000fffe0ff */
[----:B------:R-:W-:Y:S01]  /*74a0*/  UMOV UR32, UR24 ;  /* 0x0000001800207c82 */ /* 0x000fe20008000000 */
[----:B------:R-:W-:Y:S01]  /*74b0*/  UMOV UR33, 0x40004040 ;  /* 0x4000404000217882 */ /* 0x000fe20000000000 */
[----:B------:R-:W-:Y:S01]  /*74c0*/  UMOV UR28, UR20 ;  /* 0x00000014001c7c82 */ /* 0x000fe20008000000 */
[----:B------:R-:W-:Y:S01]  /*74d0*/  UMOV UR29, 0x40004040 ;  /* 0x40004040001d7882 */ /* 0x000fe20000000000 */
[----:B------:R-:W-:Y:S01]  /*74e0*/  UMOV UR34, 0x0 ;  /* 0x0000000000227882 */ /* 0x000fe20000000000 */
[----:B------:R-:W-:Y:S01]  /*74f0*/  UMOV UR35, 0x8108010 ;  /* 0x0810801000237882 */ /* 0x000fe20000000000 */
[----:B------:R-:W-:Y:S01]  /*7500*/  UMOV UR36, 0x0 ;  /* 0x0000000000247882 */ /* 0x000fe20000000000 */
[----:B------:R-:W-:Y:S01]  /*7510*/  UMOV UR37, 0x8108010 ;  /* 0x0810801000257882 */ /* 0x000fe20000000000 */
[----:B------:R-:W-:Y:S01]  /*7520*/  UMOV UR54, 0x0 ;  /* 0x0000000000367882 */ /* 0x000fe20000000000 */
[----:B------:R-:W-:Y:S01]  /*7530*/  UMOV UR55, 0x8108010 ;  /* 0x0810801000377882 */ /* 0x000fe20000000000 */
[----:B------:R0:W-:Y:S01]  /*7540*/  UTCHMMA gdesc[UR32], gdesc[UR28], tmem[UR16], tmem[UR34], idesc[UR35], !UPT ;  /* 0x00ff221c200075ea */ /* 0x0001e2000f800010 */
[----:B------:R-:W-:Y:S01]  /*7550*/  UMOV UR7, URZ ;  /* 0x000000ff00077c82 */ /* 0x000fe20008000000 */
        /* <DEDUP_REMOVED lines=8> */
.L_x_16:
[----:B------:R-:W1:Y:S01]  /*75e0*/  SYNCS.PHASECHK.TRANS64.TRYWAIT P4, [UR10+0xa010], RZ ;  /* 0x00a010ffff0075a7 */ /* 0x000e62000808110a */
[----:B------:R-:W-:Y:S01]  /*75f0*/  SEL R5, RZ, 0x1, !P1 ;  /* 0x00000001ff057807 */ /* 0x000fe20004800000 */
[----:B------:R-:W-:Y:S01]  /*7600*/  VIADD R13, R91, 0x81 ;  /* 0x000000815b0d7836 */ /* 0x000fe20000000000 */
[-C--:B------:R-:W-:Y:S02]  /*7610*/  ISETP.GT.U32.AND P1, PT, R41, R2.reuse, PT ;  /* 0x000000022900720c */ /* 0x080fe40003f24070 */
[----:B------:R-:W-:Y:S02]  /*7620*/  SEL R6, RZ, 0x1fffe, !P2 ;  /* 0x0001fffeff067807 */ /* 0x000fe40005000000 */
[----:B------:R-:W-:Y:S02]  /*7630*/  ISETP.GT.U32.AND P2, PT, R49, R2, PT ;  /* 0x000000023100720c */ /* 0x000fe40003f44070 */
[----:B------:R-:W-:Y:S01]  /*7640*/  ISETP.GT.U32.AND.EX P5, PT, R40, RZ, PT, P5 ;  /* 0x000000ff2800720c */ /* 0x000fe20003fa4150 */
[----:B------:R-:W-:Y:S01]  /*7650*/  IMAD.IADD R5, R5, 0x1, R6 ;  /* 0x0000000105057824 */ /* 0x000fe200078e0206 */
[----:B------:R-:W-:-:S02]  /*7660*/  ISETP.GT.U32.AND.EX P3, PT, R32, RZ, PT, P3 ;  /* 0x000000ff2000720c */ /* 0x000fc40003f64130 */
[----:B------:R-:W-:Y:S02]  /*7670*/  ISETP.GT.U32.AND.EX P0, PT, R30, RZ, PT, P0 ;  /* 0x000000ff1e00720c */ /* 0x000fe40003f04100 */
[----:B------:R-:W-:Y:S02]  /*7680*/  ISETP.GT.U32.AND.EX P1, PT, R34, RZ, PT, P1 ;  /* 0x000000ff2200720c */ /* 0x000fe40003f24110 */
[----:B------:R-:W-:Y:S02]  /*7690*/  ISETP.GT.U32.AND.EX P2, PT, R54, RZ, PT, P2 ;  /* 0x000000ff3600720c */ /* 0x000fe40003f44120 */
[----:B------:R-:W-:Y:S02]  /*76a0*/  SEL R8, RZ, 0x1, !P5 ;  /* 0x00000001ff087807 */ /* 0x000fe40006800000 */
[----:B------:R-:W-:Y:S02]  /*76b0*/  SEL R150, RZ, 0x4, !P3 ;  /* 0x00000004ff967807 */ /* 0x000fe40005800000 */
[----:B------:R-:W-:-:S02]  /*76c0*/  IADD3 R11, P5, PT, R91, 0xb9, RZ ;  /* 0x000000b95b0b7810 */ /* 0x000fc40007fbe0ff */
[-C--:B------:R-:W-:Y:S02]  /*76d0*/  ISETP.GT.U32.AND P3, PT, R47, R2.reuse, PT ;  /* 0x000000022f00720c */ /* 0x080fe40003f64070 */
[----:B------:R-:W-:Y:S02]  /*76e0*/  SEL R7, RZ, 0x7fff8, !P0 ;  /* 0x0007fff8ff077807 */ /* 0x000fe40004000000 */
[----:B------:R-:W-:Y:S02]  /*76f0*/  SEL R9, RZ, 0x1fffe, !P1 ;  /* 0x0001fffeff097807 */ /* 0x000fe40004800000 */
[-C--:B------:R-:W-:Y:S02]  /*7700*/  ISETP.GT.U32.AND P0, PT, R51, R2.reuse, PT ;  /* 0x000000023300720c */ /* 0x080fe40003f04070 */
[-C--:B------:R-:W-:Y:S01]  /*7710*/  ISETP.GT.U32.AND P1, PT, R45, R2.reuse, PT ;  /* 0x000000022d00720c */ /* 0x080fe20003f24070 */
[----:B------:R-:W-:Y:S01]  /*7720*/  IMAD.IADD R8, R8, 0x1, R9 ;  /* 0x0000000108087824 */ /* 0x000fe200078e0209 */
[----:B------:R-:W-:Y:S01]  /*7730*/  SEL R151, RZ, 0x4, !P2 ;  /* 0x00000004ff977807 */ /* 0x000fe20005000000 */
[----:B------:R-:W-:Y:S01]  /*7740*/  VIADD R9, R91, 0x80 ;  /* 0x000000805b097836 */ /* 0x000fe20000000000 */
[----:B------:R-:W-:Y:S01]  /*7750*/  ISETP.GT.U32.AND P2, PT, R11, R2, PT ;  /* 0x000000020b00720c */ /* 0x000fe20003f44070 */
[----:B------:R-:W-:Y:S01]  /*7760*/  VIADD R11, R91, 0x85 ;  /* 0x000000855b0b7836 */ /* 0x000fe20000000000 */
[----:B------:R-:W-:-:S02]  /*7770*/  ISETP.GT.U32.AND.EX P3, PT, R53, RZ, PT, P3 ;  /* 0x000000ff3500720c */ /* 0x000fc40003f64130 */
[----:B------:R-:W-:Y:S02]  /*7780*/  ISETP.GT.U32.AND.EX P0, PT, R39, RZ, PT, P0 ;  /* 0x000000ff2700720c */ /* 0x000fe40003f04100 */
[----:B------:R-:W-:Y:S02]  /*7790*/  ISETP.GT.U32.AND.EX P1, PT, R48, RZ, PT, P1 ;  /* 0x000000ff3000720c */ /* 0x000fe40003f24110 */
[----:B------:R-:W-:Y:S02]  /*77a0*/  SEL R10, RZ, 0x7fff8, !P3 ;  /* 0x0007fff8ff0a7807 */ /* 0x000fe40005800000 */
[----:B------:R-:W-:Y:S02]  /*77b0*/  ISETP.GT.U32.AND P3, PT, R11, R2, PT ;  /* 0x000000020b00720c */ /* 0x000fe40003f64070 */
[----:B------:R-:W-:Y:S02]  /*77c0*/  SEL R12, RZ, 0x1fffe, !P1 ;  /* 0x0001fffeff0c7807 */ /* 0x000fe40004800000 */
[----:B------:R-:W-:-:S02]  /*77d0*/  SEL R11, RZ, 0x1, !P0 ;  /* 0x00000001ff0b7807 */ /* 0x000fc40004000000 */
[----:B------:R-:W-:-:S03]  /*77e0*/  ISETP.GT.U32.AND P1, PT, R13, R2, PT ;  /* 0x000000020d00720c */ /* 0x000fc60003f24070 */
[----:B------:R-:W-:Y:S01]  /*77f0*/  IMAD.IADD R11, R11, 0x1, R12 ;  /* 0x000000010b0b7824 */ /* 0x000fe200078e020c */
[----:B-1----:R-:W-:Y:S09]  /*7800*/  @!P4 BRA `(.L_x_17) ;  /* 0x0000006c009cc947 */ /* 0x002ff20003800000 */
.L_x_25:
[----:B------:R-:W-:Y:S01]  /*7810*/  LOP3.LUT R5, R5, 0x3, RZ, 0xc0, !PT ;  /* 0x0000000305057812 */ /* 0x000fe200078ec0ff */
[----:B------:R-:W-:Y:S01]  /*7820*/  BAR.SYNC.DEFER_BLOCKING 0x0 ;  /* 0x0000000000007b1d */ /* 0x000fe20000010000 */
[----:B------:R-:W-:Y:S02]  /*7830*/  LOP3.LUT R8, R8, 0x3, RZ, 0xc0, !PT ;  /* 0x0000000308087812 */ /* 0x000fe400078ec0ff */
[----:B------:R-:W-:Y:S02]  /*7840*/  LOP3.LUT R11, R11, 0x3, RZ, 0xc0, !PT ;  /* 0x000000030b0b7812 */ /* 0x000fe400078ec0ff */
[----:B------:R-:W-:Y:S02]  /*7850*/  ISETP.GT.U32.AND P4, PT, R9, R2, PT ;  /* 0x000000020900720c */ /* 0x000fe40003f84070 */
[----:B------:R-:W-:Y:S01]  /*7860*/  IADD3 R149, PT, PT, R5, R4, R149 ;  /* 0x0000000405957210 */ /* 0x000fe20007ffe095 */
[----:B------:R-:W1:Y:S01]  /*7870*/  S2R R236, SR_TID.X ;  /* 0x0000000000ec7919 */ /* 0x000e620000002100 */
[----:B------:R-:W-:-:S02]  /*7880*/  ISETP.GT.U32.AND.EX P4, PT, R20, RZ, PT, P4 ;  /* 0x000000ff1400720c */ /* 0x000fc40003f84140 */
[----:B------:R-:W-:Y:S01]  /*7890*/  IADD3 R150, PT, PT, R8, R7, R150 ;  /* 0x0000000708967210 */ /* 0x000fe20007ffe096 */
[----:B------:R-:W-:Y:S01]  /*78a0*/  IMAD.SHL.U32 R149, R149, 0x100, RZ ;  /* 0x0000010095957824 */ /* 0x000fe200078e00ff */
[----:B------:R-:W-:Y:S02]  /*78b0*/  IADD3 R151, PT, PT, R11, R10, R151 ;  /* 0x0000000a0b977210 */ /* 0x000fe40007ffe097 */
[----:B------:R-:W2:Y:S01]  /*78c0*/  LDTM.x64 R4, tmem[UR17+0x40] ;  /* 0x00004011000479ee */ /* 0x000ea20008340000 */
[----:B------:R-:W-:Y:S02]  /*78d0*/  ISETP.GT.U32.AND.EX P1, PT, R192, RZ, PT, P1 ;  /* 0x000000ffc000720c */ /* 0x000fe40003f24110 */
[----:B------:R-:W-:Y:S02]  /*78e0*/  LOP3.LUT R0, R0, 0xfffeffff, RZ, 0xc0, !PT ;  /* 0xfffeffff00007812 */ /* 0x000fe400078ec0ff */
[----:B------:R-:W-:Y:S02]  /*78f0*/  LOP3.LUT R151, R151, 0xf, RZ, 0xc0, !PT ;  /* 0x0000000f97977812 */ /* 0x000fe400078ec0ff */
[----:B------:R-:W-:-:S04]  /*7900*/  @P0 LOP3.LUT R0, R0, 0x10000, RZ, 0xfc, !PT ;  /* 0x0001000000000812 */ /* 0x000fc800078efcff */
[----:B------:R-:W-:Y:S01]  /*7910*/  LOP3.LUT R0, R0, 0xffffbfff, RZ, 0xc0, !PT ;  /* 0xffffbfff00007812 */ /* 0x000fe200078ec0ff */
[----:B--2---:R-:W-:Y:S01]  /*7920*/  FMUL R192, R5, UR39 ;  /* 0x0000002705c07c20 */ /* 0x004fe20008400000 */
[C---:B------:R-:W-:Y:S02]  /*7930*/  VIADD R5, R91.reuse, 0x82 ;  /* 0x000000825b057836 */ /* 0x040fe40000000000 */
[----:B------:R-:W-:Y:S01]  /*7940*/  FMUL R190, R4, UR39 ;  /* 0x0000002704be7c20 */ /* 0x000fe20008400000 */
[----:B------:R-:W-:Y:S02]  /*7950*/  VIADD R4, R91, 0x83 ;  /* 0x000000835b047836 */ /* 0x000fe40000000000 */
[----:B------:R-:W-:Y:S01]  /*7960*/  FMUL R7, R7, UR39 ;  /* 0x0000002707077c20 */ /* 0x000fe20008400000 */
[----:B------:R-:W-:Y:S01]  /*7970*/  FSEL R192, R192, -INF , !P1 ;  /* 0xff800000c0c07808 */ /* 0x000fe20004800000 */
[----:B------:R-:W-:Y:S01]  /*7980*/  FMUL R8, R8, UR39 ;  /* 0x0000002708087c20 */ /* 0x000fe20008400000 */
[-C--:B------:R-:W-:Y:S01]  /*7990*/  ISETP.GT.U32.AND P1, PT, R5, R2.reuse, PT ;  /* 0x000000020500720c */ /* 0x080fe20003f24070 */
[----:B------:R-:W-:Y:S01]  /*79a0*/  FMUL R9, R9, UR39 ;  /* 0x0000002709097c20 */ /* 0x000fe20008400000 */
[----:B------:R-:W-:Y:S01]  /*79b0*/  FSEL R190, R190, -INF , !P4 ;  /* 0xff800000bebe7808 */ /* 0x000fe20006000000 */
[----:B------:R-:W-:Y:S01]  /*79c0*/  FMUL R10, R10, UR39 ;  /* 0x000000270a0a7c20 */ /* 0x000fe20008400000 */
[----:B------:R-:W-:Y:S01]  /*79d0*/  ISETP.GT.U32.AND P4, PT, R4, R2, PT ;  /* 0x000000020400720c */ /* 0x000fe20003f84070 */
[----:B------:R-:W-:Y:S01]  /*79e0*/  FMUL R11, R11, UR39 ;  /* 0x000000270b0b7c20 */ /* 0x000fe20008400000 */
[----:B------:R-:W-:Y:S01]  /*79f0*/  ISETP.GT.U32.AND.EX P1, PT, R193, RZ, PT, P1 ;  /* 0x000000ffc100720c */ /* 0x000fe20003f24110 */
[----:B------:R-:W-:Y:S01]  /*7a00*/  FMUL R193, R6, UR39 ;  /* 0x0000002706c17c20 */ /* 0x000fe20008400000 */
[C---:B------:R-:W-:Y:S01]  /*7a10*/  IADD3 R4, P6, PT, R91.reuse, 0x9d, RZ ;  /* 0x0000009d5b047810 */ /* 0x040fe20007fde0ff */
[----:B------:R-:W-:-:S02]  /*7a20*/  VIADD R6, R91, 0x84 ;  /* 0x000000845b067836 */ /* 0x000fc40000000000 */
[----:B------:R-:W-:Y:S01]  /*7a30*/  FMUL R14, R14, UR39 ;  /* 0x000000270e0e7c20 */ /* 0x000fe20008400000 */
[----:B------:R-:W-:Y:S01]  /*7a40*/  FMUL R15, R15, UR39 ;  /* 0x000000270f0f7c20 */ /* 0x000fe20008400000 */
[----:B------:R-:W-:Y:S01]  /*7a50*/  FSEL R193, R193, -INF , !P1 ;  /* 0xff800000c1c17808 */ /* 0x000fe20004800000 */
[----:B------:R-:W-:Y:S01]  /*7a60*/  IMAD.X R5, RZ, RZ, R92, P6 ;  /* 0x000000ffff057224 */ /* 0x000fe200030e065c */
[----:B------:R-:W-:Y:S01]  /*7a70*/  ISETP.GT.U32.AND P1, PT, R6, R2, PT ;  /* 0x000000020600720c */ /* 0x000fe20003f24070 */
[----:B------:R-:W-:Y:S01]  /*7a80*/  FMUL R16, R16, UR39 ;  /* 0x0000002710107c20 */ /* 0x000fe20008400000 */
[----:B------:R-:W-:Y:S01]  /*7a90*/  ISETP.GT.U32.AND.EX P6, PT, R224, RZ, PT, P4 ;  /* 0x000000ffe000720c */ /* 0x000fe20003fc4140 */
[----:B------:R-:W-:Y:S01]  /*7aa0*/  FMUL R18, R18, UR39 ;  /* 0x0000002712127c20 */ /* 0x000fe20008400000 */
[----:B------:R-:W-:Y:S01]  /*7ab0*/  IADD3 R6, P4, PT, R91, 0x9e, RZ ;  /* 0x0000009e5b067810 */ /* 0x000fe20007f9e0ff */
[----:B------:R-:W-:Y:S01]  /*7ac0*/  FMUL R20, R20, UR39 ;  /* 0x0000002714147c20 */ /* 0x000fe20008400000 */
[----:B------:R-:W-:Y:S01]  /*7ad0*/  ISETP.GT.U32.AND.EX P1, PT, R213, RZ, PT, P1 ;  /* 0x000000ffd500720c */ /* 0x000fe20003f24110 */
[----:B------:R-:W-:-:S02]  /*7ae0*/  VIADD R213, R91, 0x86 ;  /* 0x000000865bd57836 */ /* 0x000fc40000000000 */
[----:B------:R-:W-:Y:S01]  /*7af0*/  FMUL R21, R21, UR39 ;  /* 0x0000002715157c20 */ /* 0x000fe20008400000 */
[--C-:B------:R-:W-:Y:S01]  /*7b00*/  IMAD.X R232, RZ, RZ, R92.reuse, P4 ;  /* 0x000000ffffe87224 */ /* 0x100fe200020e065c */
[----:B------:R-:W-:Y:S01]  /*7b10*/  ISETP.GT.U32.AND.EX P4, PT, R195, RZ, PT, P3 ;  /* 0x000000ffc300720c */ /* 0x000fe20003f84130 */
[----:B------:R-:W-:Y:S01]  /*7b20*/  FMUL R17, R17, UR39 ;  /* 0x0000002711117c20 */ /* 0x000fe20008400000 */
[----:B------:R-:W-:Y:S01]  /*7b30*/  FSEL R195, R7, -INF , !P6 ;  /* 0xff80000007c37808 */ /* 0x000fe20007000000 */
[----:B------:R-:W-:Y:S01]  /*7b40*/  FMUL R23, R23, UR39 ;  /* 0x0000002717177c20 */ /* 0x000fe20008400000 */
[----:B------:R-:W-:Y:S01]  /*7b50*/  IADD3 R7, P6, PT, R91, 0xa5, RZ ;  /* 0x000000a55b077810 */ /* 0x000fe20007fde0ff */
[----:B------:R-:W-:Y:S01]  /*7b60*/  FMUL R19, R19, UR39 ;  /* 0x0000002713137c20 */ /* 0x000fe20008400000 */
[----:B------:R-:W-:Y:S01]  /*7b70*/  FSEL R224, R8, -INF , !P1 ;  /* 0xff80000008e07808 */ /* 0x000fe20004800000 */
[----:B------:R-:W-:Y:S01]  /*7b80*/  FMUL R24, R24, UR39 ;  /* 0x0000002718187c20 */ /* 0x000fe20008400000 */
[-C--:B------:R-:W-:Y:S01]  /*7b90*/  ISETP.GT.U32.AND P3, PT, R7, R2.reuse, PT ;  /* 0x000000020700720c */ /* 0x080fe20003f64070 */
[--C-:B------:R-:W-:Y:S01]  /*7ba0*/  IMAD.X R7, RZ, RZ, R92.reuse, P6 ;  /* 0x000000ffff077224 */ /* 0x100fe200030e065c */
[-C--:B------:R-:W-:Y:S01]  /*7bb0*/  ISETP.GT.U32.AND P1, PT, R213, R2.reuse, PT ;  /* 0x00000002d500720c */ /* 0x080fe20003f24070 */
[----:B------:R-:W-:Y:S01]  /*7bc0*/  FMUL R22, R22, UR39 ;  /* 0x0000002716167c20 */ /* 0x000fe20008400000 */
[----:B------:R-:W-:Y:S01]  /*7bd0*/  FSEL R213, R9, -INF , !P4 ;  /* 0xff80000009d57808 */ /* 0x000fe20006000000 */
[C---:B------:R-:W-:Y:S01]  /*7be0*/  VIADD R9, R91.reuse, 0x87 ;  /* 0x000000875b097836 */ /* 0x040fe20000000000 */
[----:B------:R-:W-:Y:S01]  /*7bf0*/  IADD3 R8, P6, PT, R91, 0xb8, RZ ;  /* 0x000000b85b087810 */ /* 0x000fe20007fde0ff */
[----:B------:R-:W-:Y:S01]  /*7c00*/  FMUL R26, R26, UR39 ;  /* 0x000000271a1a7c20 */ /* 0x000fe20008400000 */
[----:B------:R-:W-:Y:S01]  /*7c10*/  ISETP.GT.U32.AND.EX P1, PT, R216, RZ, PT, P1 ;  /* 0x000000ffd800720c */ /* 0x000fe20003f24110 */
[----:B------:R-:W-:Y:S01]  /*7c20*/  FMUL R25, R25, UR39 ;  /* 0x0000002719197c20 */ /* 0x000fe20008400000 */
[-C--:B------:R-:W-:Y:S01]  /*7c30*/  ISETP.GT.U32.AND P4, PT, R8, R2.reuse, PT ;  /* 0x000000020800720c */ /* 0x080fe20003f84070 */
[--C-:B------:R-:W-:Y:S01]  /*7c40*/  IMAD.X R8, RZ, RZ, R92.reuse, P6 ;  /* 0x000000ffff087224 */ /* 0x100fe200030e065c */
[-C--:B------:R-:W-:Y:S01]  /*7c50*/  ISETP.GT.U32.AND P6, PT, R9, R2.reuse, PT ;  /* 0x000000020900720c */ /* 0x080fe20003fc4070 */
[--C-:B------:R-:W-:Y:S01]  /*7c60*/  IMAD.X R9, RZ, RZ, R92.reuse, P5 ;  /* 0x000000ffff097224 */ /* 0x100fe200028e065c */
[----:B------:R-:W-:Y:S01]  /*7c70*/  FSEL R216, R10, -INF , !P1 ;  /* 0xff8000000ad87808 */ /* 0x000fe20004800000 */
[----:B------:R-:W-:Y:S01]  /*7c80*/  FMUL R32, R32, UR39 ;  /* 0x0000002720207c20 */ /* 0x000fe20008400000 */
[----:B------:R-:W-:Y:S01]  /*7c90*/  IADD3 R10, P1, PT, R91, 0xbb, RZ ;  /* 0x000000bb5b0a7810 */ /* 0x000fe20007f3e0ff */
[----:B------:R-:W-:Y:S01]  /*7ca0*/  FMUL R51, R51, UR39 ;  /* 0x0000002733337c20 */ /* 0x000fe20008400000 */
[----:B------:R-:W-:Y:S01]  /*7cb0*/  ISETP.GT.U32.AND.EX P6, PT, R217, RZ, PT, P6 ;  /* 0x000000ffd900720c */ /* 0x000fe20003fc4160 */
[----:B------:R-:W-:Y:S01]  /*7cc0*/  FMUL R53, R53, UR39 ;  /* 0x0000002735357c20 */ /* 0x000fe20008400000 */
[-C--:B------:R-:W-:Y:S01]  /*7cd0*/  ISETP.GT.U32.AND P5, PT, R10, R2.reuse, PT ;  /* 0x000000020a00720c */ /* 0x080fe20003fa4070 */
[--C-:B------:R-:W-:Y:S01]  /*7ce0*/  IMAD.X R10, RZ, RZ, R92.reuse, P1 ;  /* 0x000000ffff0a7224 */ /* 0x100fe200008e065c */
[----:B------:R-:W-:Y:S01]  /*7cf0*/  ISETP.GT.U32.AND.EX P1, PT, R9, RZ, PT, P2 ;  /* 0x000000ff0900720c */ /* 0x000fe20003f24120 */
[----:B------:R-:W-:Y:S01]  /*7d00*/  FMUL R55, R55, UR39 ;  /* 0x0000002737377c20 */ /* 0x000fe20008400000 */
        /* <DEDUP_REMOVED lines=8> */
[----:B------:R-:W-:Y:S01]  /*7d90*/  IADD3 R233, P6, PT, R91, 0x9f, RZ ;  /* 0x0000009f5be97810 */ /* 0x000fe20007fde0ff */
[----:B------:R-:W-:Y:S01]  /*7da0*/  FMUL R56, R56, UR39 ;  /* 0x0000002738387c20 */ /* 0x000fe20008400000 */
[----:B------:R-:W-:Y:S01]  /*7db0*/  ISETP.GT.U32.AND.EX P3, PT, R7, RZ, PT, P3 ;  /* 0x000000ff0700720c */ /* 0x000fe20003f64130 */
[----:B------:R-:W-:Y:S01]  /*7dc0*/  FMUL R57, R57, UR39 ;  /* 0x0000002739397c20 */ /* 0x000fe20008400000 */
[----:B------:R-:W-:Y:S01]  /*7dd0*/  ISETP.GT.U32.AND.EX P2, PT, R9, RZ, PT, P2 ;  /* 0x000000ff0900720c */ /* 0x000fe20003f44120 */
[--C-:B------:R-:W-:Y:S01]  /*7de0*/  IMAD.X R8, RZ, RZ, R92.reuse, P6 ;  /* 0x000000ffff087224 */ /* 0x100fe200030e065c */
[----:B------:R-:W-:Y:S01]  /*7df0*/  IADD3 R7, P6, PT, R91, 0xa4, RZ ;  /* 0x000000a45b077810 */ /* 0x000fe20007fde0ff */
[----:B------:R-:W-:Y:S01]  /*7e00*/  FMUL R58, R58, UR39 ;  /* 0x000000273a3a7c20 */ /* 0x000fe20008400000 */
[----:B------:R-:W-:Y:S01]  /*7e10*/  ISETP.GT.U32.AND.EX P5, PT, R10, RZ, PT, P5 ;  /* 0x000000ff0a00720c */ /* 0x000fe20003fa4150 */
[----:B------:R-:W-:Y:S01]  /*7e20*/  FMUL R60, R60, UR39 ;  /* 0x000000273c3c7c20 */ /* 0x000fe20008400000 */
[----:B------:R-:W-:Y:S01]  /*7e30*/  SEL R11, RZ, 0x1fffe, !P2 ;  /* 0x0001fffeff0b7807 */ /* 0x000fe20005000000 */
[----:B------:R-:W-:Y:S01]  /*7e40*/  IMAD.X R9, RZ, RZ, R92, P6 ;  /* 0x000000ffff097224 */ /* 0x000fe200030e065c */
[----:B------:R-:W-:Y:S01]  /*7e50*/  ISETP.GT.U32.AND P6, PT, R7, R2, PT ;  /* 0x000000020700720c */ /* 0x000fe20003fc4070 */
[----:B------:R-:W-:Y:S01]  /*7e60*/  FMUL R61, R61, UR39 ;  /* 0x000000273d3d7c20 */ /* 0x000fe20008400000 */
[----:B------:R-:W-:Y:S01]  /*7e70*/  SEL R10, RZ, 0x1, !P5 ;  /* 0x00000001ff0a7807 */ /* 0x000fe20006800000 */
[----:B------:R-:W-:Y:S01]  /*7e80*/  FMUL R62, R62, UR39 ;  /* 0x000000273e3e7c20 */ /* 0x000fe20008400000 */
[----:B------:R-:W-:Y:S01]  /*7e90*/  ISETP.GT.U32.AND.EX P0, PT, R9, RZ, PT, P6 ;  /* 0x000000ff0900720c */ /* 0x000fe20003f04160 */
[----:B------:R-:W-:Y:S01]  /*7ea0*/  FMUL R63, R63, UR39 ;  /* 0x000000273f3f7c20 */ /* 0x000fe20008400000 */
[----:B------:R-:W-:Y:S01]  /*7eb0*/  IADD3 R7, P6, PT, R91, 0xa7, RZ ;  /* 0x000000a75b077810 */ /* 0x000fe20007fde0ff */
[----:B------:R-:W-:-:S02]  /*7ec0*/  IMAD.IADD R10, R10, 0x1, R11 ;  /* 0x000000010a0a7824 */ /* 0x000fc400078e020b */
[----:B------:R-:W-:Y:S02]  /*7ed0*/  FMUL R64, R64, UR39 ;  /* 0x0000002740407c20 */ /* 0x000fe40008400000 */
[----:B------:R-:W-:Y:S01]  /*7ee0*/  IMAD.X R9, RZ, RZ, R92, P6 ;  /* 0x000000ffff097224 */ /* 0x000fe200030e065c */
[----:B------:R-:W-:Y:S02]  /*7ef0*/  ISETP.GT.U32.AND P6, PT, R7, R2, PT ;  /* 0x000000020700720c */ /* 0x000fe40003fc4070 */
[----:B------:R-:W-:-:S03]  /*7f00*/  LOP3.LUT R10, R10, 0x3, RZ, 0xc0, !PT ;  /* 0x000000030a0a7812 */ /* 0x000fc600078ec0ff */
[----:B------:R-:W-:Y:S02]  /*7f10*/  @P0 LOP3.LUT R0, R0, 0x4000, RZ, 0xfc, !PT ;  /* 0x0000400000000812 */ /* 0x000fe400078efcff */
[----:B------:R-:W-:Y:S02]  /*7f20*/  ISETP.GT.U32.AND.EX P0, PT, R9, RZ, PT, P6 ;  /* 0x000000ff0900720c */ /* 0x000fe40003f04160 */
[----:B------:R-:W-:Y:S02]  /*7f30*/  IADD3 R7, P6, PT, R91, 0xa6, RZ ;  /* 0x000000a65b077810 */ /* 0x000fe40007fde0ff */
[----:B------:R-:W-:-:S03]  /*7f40*/  LOP3.LUT R0, R0, 0xffffdfff, RZ, 0xc0, !PT ;  /* 0xffffdfff00007812 */ /* 0x000fc600078ec0ff */
[----:B------:R-:W-:Y:S01]  /*7f50*/  IMAD.X R9, RZ, RZ, R92, P6 ;  /* 0x000000ffff097224 */ /* 0x000fe200030e065c */
[----:B------:R-:W-:-:S05]  /*7f60*/  ISETP.GT.U32.AND P6, PT, R7, R2, PT ;  /* 0x000000020700720c */ /* 0x000fca0003fc4070 */
        /* <DEDUP_REMOVED lines=21> */
[----:B------:R-:W-:Y:S02]  /*80c0*/  LOP3.LUT R0, R0, 0xfffffff7, RZ, 0xc0, !PT ;  /* 0xfffffff700007812 */ /* 0x000fe400078ec0ff */
[----:B------:R-:W-:Y:S02]  /*80d0*/  IADD3.X R9, PT, PT, RZ, R92, RZ, P6, !PT ;  /* 0x0000005cff097210 */ /* 0x000fe400037fe4ff */
        /* <DEDUP_REMOVED lines=42> */
[----:B------:R-:W-:-:S04]  /*8380*/  ISETP.GT.U32.AND P6, PT, R7, R2, PT ;  /* 0x000000020700720c */ /* 0x000fc80003fc4070 */
[----:B------:R-:W-:Y:S02]  /*8390*/  ISETP.GT.U32.AND.EX P6, PT, R9, RZ, PT, P6 ;  /* 0x000000ff0900720c */ /* 0x000fe40003fc4160 */
[----:B------:R-:W-:-:S04]  /*83a0*/  @P0 LOP3.LUT R0, R0, 0x20, RZ, 0xfc, !PT ;  /* 0x0000002000000812 */ /* 0x000fc800078efcff */
[C---:B------:R-:W-:Y:S02]  /*83b0*/  LOP3.LUT P0, RZ, R0.reuse, 0x4, RZ, 0xc0, !PT ;  /* 0x0000000400ff7812 */ /* 0x040fe4000780c0ff */
[----:B------:R-:W-:-:S04]  /*83c0*/  LOP3.LUT R0, R0, 0xffbfffff, RZ, 0xc0, !PT ;  /* 0xffbfffff00007812 */ /* 0x000fc800078ec0ff */
[----:B------:R-:W-:-:S04]  /*83d0*/  LOP3.LUT R0, R0, 0xffffffef, RZ, 0xc0, !PT ;  /* 0xffffffef00007812 */ /* 0x000fc800078ec0ff */
[----:B------:R-:W-:Y:S02]  /*83e0*/  @P6 LOP3.LUT R0, R0, 0x10, RZ, 0xfc, !PT ;  /* 0x0000001000006812 */ /* 0x000fe400078efcff */
[----:B------:R-:W-:Y:S02]  /*83f0*/  IADD3 R7, P6, PT, R91, 0xaa, RZ ;  /* 0x000000aa5b077810 */ /* 0x000fe40007fde0ff */
[----:B------:R-:W-:-:S03]  /*8400*/  @P0 LOP3.LUT R0, R0, 0x400000, RZ, 0xfc, !PT ;  /* 0x0040000000000812 */ /* 0x000fc600078efcff */
[----:B------:R-:W-:Y:S01]  /*8410*/  IMAD.X R9, RZ, RZ, R92, P6 ;  /* 0x000000ffff097224 */ /* 0x000fe200030e065c */
[C---:B------:R-:W-:Y:S02]  /*8420*/  LOP3.LUT P0, RZ, R0.reuse, 0x8, RZ, 0xc0, !PT ;  /* 0x0000000800ff7812 */ /* 0x040fe4000780c0ff */
[----:B------:R-:W-:Y:S02]  /*8430*/  ISETP.GT.U32.AND P6, PT, R7, R2, PT ;  /* 0x000000020700720c */ /* 0x000fe40003fc4070 */
[----:B------:R-:W-:Y:S02]  /*8440*/  SEL R7, RZ, 0x4, !P1 ;  /* 0x00000004ff077807 */ /* 0x000fe40004800000 */
[----:B------:R-:W-:Y:S02]  /*8450*/  LOP3.LUT R0, R0, 0xff7fffff, RZ, 0xc0, !PT ;  /* 0xff7fffff00007812 */ /* 0x000fe400078ec0ff */
[----:B------:R-:W-:Y:S02]  /*8460*/  ISETP.GT.U32.AND.EX P1, PT, R9, RZ, PT, P6 ;  /* 0x000000ff0900720c */ /* 0x000fe40003f24160 */
[----:B------:R-:W-:-:S02]  /*8470*/  SEL R9, RZ, 0x7fff8, !P4 ;  /* 0x0007fff8ff097807 */ /* 0x000fc40006000000 */
[----:B------:R-:W-:Y:S01]  /*8480*/  ISETP.GT.U32.AND P4, PT, R223, R2, PT ;  /* 0x00000002df00720c */ /* 0x000fe20003f84070 */
[----:B------:R-:W-:Y:S01]  /*8490*/  FMUL R223, R13, UR39 ;  /* 0x000000270ddf7c20 */ /* 0x000fe20008400000 */
[----:B------:R-:W-:Y:S01]  /*84a0*/  @P0 LOP3.LUT R0, R0, 0x800000, RZ, 0xfc, !PT ;  /* 0x0080000000000812 */ /* 0x000fe200078efcff */
[----:B------:R-:W-:Y:S01]  /*84b0*/  VIADD R13, R91, 0x8b ;  /* 0x0000008b5b0d7836 */ /* 0x000fe20000000000 */
[----:B------:R-:W-:Y:S02]  /*84c0*/  IADD3 R10, PT, PT, R10, R9, R7 ;  /* 0x000000090a0a7210 */ /* 0x000fe40007ffe007 */
[C---:B------:R-:W-:Y:S02]  /*84d0*/  LOP3.LUT P0, RZ, R0.reuse, 0x800, RZ, 0xc0, !PT ;  /* 0x0000080000ff7812 */ /* 0x040fe4000780c0ff */
[----:B------:R-:W-:Y:S01]  /*84e0*/  LOP3.LUT R0, R0, 0xfff7ffff, RZ, 0xc0, !PT ;  /* 0xfff7ffff00007812 */ /* 0x000fe200078ec0ff */
[----:B------:R-:W-:-:S03]  /*84f0*/  IMAD R10, R10, 0x10, R151 ;  /* 0x000000100a0a7824 */ /* 0x000fc600078e0297 */
[----:B------:R-:W-:Y:S02]  /*8500*/  @P1 LOP3.LUT R0, R0, 0x80000, RZ, 0xfc, !PT ;  /* 0x0008000000001812 */ /* 0x000fe400078efcff */
[----:B------:R-:W-:Y:S02]  /*8510*/  ISETP.GT.U32.AND.EX P1, PT, R230, RZ, PT, P4 ;  /* 0x000000ffe600720c */ /* 0x000fe40003f24140 */
[C---:B------:R-:W-:Y:S02]  /*8520*/  LOP3.LUT P5, RZ, R0.reuse, 0x4000, RZ, 0xc0, !PT ;  /* 0x0000400000ff7812 */ /* 0x040fe400078ac0ff */
[C---:B------:R-:W-:Y:S02]  /*8530*/  LOP3.LUT P6, RZ, R0.reuse, 0x20, RZ, 0xc0, !PT ;  /* 0x0000002000ff7812 */ /* 0x040fe400078cc0ff */
[----:B------:R-:W-:Y:S02]  /*8540*/  LOP3.LUT R0, R0, 0xffefffff, RZ, 0xc0, !PT ;  /* 0xffefffff00007812 */ /* 0x000fe400078ec0ff */
[----:B------:R-:W-:-:S02]  /*8550*/  ISETP.GT.U32.AND P4, PT, R231, R2, PT ;  /* 0x00000002e700720c */ /* 0x000fc40003f84070 */
[----:B------:R-:W-:Y:S02]  /*8560*/  LOP3.LUT R0, R0, 0xfffffffe, RZ, 0xc0, !PT ;  /* 0xfffffffe00007812 */ /* 0x000fe400078ec0ff */
[----:B------:R-:W-:Y:S02]  /*8570*/  ISETP.GT.U32.AND.EX P4, PT, R197, RZ, PT, P4 ;  /* 0x000000ffc500720c */ /* 0x000fe40003f84140 */
[----:B------:R-:W-:Y:S02]  /*8580*/  @P1 LOP3.LUT R0, R0, 0x1, RZ, 0xfc, !PT ;  /* 0x0000000100001812 */ /* 0x000fe400078efcff */
[----:B------:R-:W-:Y:S02]  /*8590*/  SEL R197, RZ, 0x7fff8, !P5 ;  /* 0x0007fff8ffc57807 */ /* 0x000fe40006800000 */
[----:B------:R-:W-:Y:S02]  /*85a0*/  @P6 LOP3.LUT R0, R0, 0x100000, RZ, 0xfc, !PT ;  /* 0x0010000000006812 */ /* 0x000fe400078efcff */
[----:B------:R-:W-:-:S02]  /*85b0*/  ISETP.GT.U32.AND P5, PT, R212, R2, PT ;  /* 0x00000002d400720c */ /* 0x000fc40003fa4070 */
[C---:B------:R-:W-:Y:S02]  /*85c0*/  LOP3.LUT P2, RZ, R0.reuse, 0x1000, RZ, 0xc0, !PT ;  /* 0x0000100000ff7812 */ /* 0x040fe4000784c0ff */
[----:B------:R-:W-:Y:S02]  /*85d0*/  ISETP.GT.U32.AND.EX P5, PT, R229, RZ, PT, P5 ;  /* 0x000000ffe500720c */ /* 0x000fe40003fa4150 */
[----:B------:R-:W-:Y:S02]  /*85e0*/  SEL R229, RZ, 0x1fffe, !P2 ;  /* 0x0001fffeffe57807 */ /* 0x000fe40005000000 */
[----:B------:R-:W-:Y:S02]  /*85f0*/  SEL R230, RZ, 0x4, !P3 ;  /* 0x00000004ffe67807 */ /* 0x000fe40005800000 */
[----:B------:R-:W-:Y:S02]  /*8600*/  ISETP.GT.U32.AND P2, PT, R201, R2, PT ;  /* 0x00000002c900720c */ /* 0x000fe40003f44070 */
[----:B------:R-:W-:-:S02]  /*8610*/  LOP3.LUT P3, RZ, R0, 0x400, RZ, 0xc0, !PT ;  /* 0x0000040000ff7812 */ /* 0x000fc4000786c0ff */
[C---:B------:R-:W-:Y:S02]  /*8620*/  LOP3.LUT P6, RZ, R0.reuse, 0x40, RZ, 0xc0, !PT ;  /* 0x0000004000ff7812 */ /* 0x040fe400078cc0ff */
[C---:B------:R-:W-:Y:S02]  /*8630*/  LOP3.LUT P1, RZ, R0.reuse, 0x10, RZ, 0xc0, !PT ;  /* 0x0000001000ff7812 */ /* 0x040fe4000782c0ff */
[----:B------:R-:W-:Y:S02]  /*8640*/  ISETP.GT.U32.AND.EX P2, PT, R185, RZ, PT, P2 ;  /* 0x000000ffb900720c */ /* 0x000fe40003f44120 */
[----:B------:R-:W-:Y:S02]  /*8650*/  LOP3.LUT R0, R0, 0xfffbffff, RZ, 0xc0, !PT ;  /* 0xfffbffff00007812 */ /* 0x000fe400078ec0ff */
[----:B------:R-:W-:Y:S02]  /*8660*/  SEL R185, RZ, 0x7fff8, !P3 ;  /* 0x0007fff8ffb97807 */ /* 0x000fe40005800000 */
[----:B------:R-:W-:-:S02]  /*8670*/  ISETP.GT.U32.AND P3, PT, R210, R2, PT ;  /* 0x00000002d200720c */ /* 0x000fc40003f64070 */
[----:B------:R-:W-:Y:S02]  /*8680*/  @P4 LOP3.LUT R0, R0, 0x40000, RZ, 0xfc, !PT ;  /* 0x0004000000004812 */ /* 0x000fe400078efcff */
[----:B------:R-:W-:Y:S02]  /*8690*/  ISETP.GT.U32.AND.EX P3, PT, R228, RZ, PT, P3 ;  /* 0x000000ffe400720c */ /* 0x000fe40003f64130 */
[----:B------:R-:W-:Y:S02]  /*86a0*/  SEL R201, RZ, 0x4, !P0 ;  /* 0x00000004ffc97807 */ /* 0x000fe40004000000 */
[C---:B------:R-:W-:Y:S02]  /*86b0*/  LOP3.LUT P4, RZ, R0.reuse, 0x2000, RZ, 0xc0, !PT ;  /* 0x0000200000ff7812 */ /* 0x040fe4000788c0ff */
[----:B------:R-:W-:Y:S02]  /*86c0*/  LOP3.LUT P0, RZ, R0, 0x800000, RZ, 0xc0, !PT ;  /* 0x0080000000ff7812 */ /* 0x000fe4000780c0ff */
[----:B------:R-:W-:-:S02]  /*86d0*/  SEL R231, RZ, 0x1, !P4 ;  /* 0x00000001ffe77807 */ /* 0x000fc40006000000 */
[----:B------:R-:W-:Y:S02]  /*86e0*/  SEL R210, RZ, 0x1, !P0 ;  /* 0x00000001ffd27807 */ /* 0x000fe40004000000 */
[C---:B------:R-:W-:Y:S01]  /*86f0*/  LOP3.LUT P4, RZ, R0.reuse, 0x1, RZ, 0xc0, !PT ;  /* 0x0000000100ff7812 */ /* 0x040fe2000788c0ff */
[----:B------:R-:W-:Y:S01]  /*8700*/  IMAD.IADD R229, R231, 0x1, R229 ;  /* 0x00000001e7e57824 */ /* 0x000fe200078e02e5 */
[C---:B------:R-:W-:Y:S02]  /*8710*/  LOP3.LUT P0, RZ, R0.reuse, 0x400000, RZ, 0xc0, !PT ;  /* 0x0040000000ff7812 */ /* 0x040fe4000780c0ff */
[----:B------:R-:W-:Y:S02]  /*8720*/  LOP3.LUT R0, R0, 0xfffffff7, RZ, 0xc0, !PT ;  /* 0xfffffff700007812 */ /* 0x000fe400078ec0ff */
[----:B------:R-:W-:Y:S02]  /*8730*/  SEL R234, RZ, 0x4, !P0 ;  /* 0x00000004ffea7807 */ /* 0x000fe40004000000 */
[----:B------:R-:W-:-:S02]  /*8740*/  @P3 LOP3.LUT R0, R0, 0x8, RZ, 0xfc, !PT ;  /* 0x0000000800003812 */ /* 0x000fc400078efcff */
[----:B------:R-:W-:Y:S02]  /*8750*/  SEL R235, RZ, 0x4, !P6 ;  /* 0x00000004ffeb7807 */ /* 0x000fe40007000000 */
[C---:B------:R-:W-:Y:S02]  /*8760*/  LOP3.LUT P3, RZ, R0.reuse, 0x200, RZ, 0xc0, !PT ;  /* 0x0000020000ff7812 */ /* 0x040fe4000786c0ff */
[----:B------:R-:W-:Y:S02]  /*8770*/  LOP3.LUT P0, RZ, R0, 0x200000, RZ, 0xc0, !PT ;  /* 0x0020000000ff7812 */ /* 0x000fe4000780c0ff */
[----:B------:R-:W-:Y:S02]  /*8780*/  SEL R228, RZ, 0x1fffe, !P3 ;  /* 0x0001fffeffe47807 */ /* 0x000fe40005800000 */
[----:B------:R-:W-:Y:S01]  /*8790*/  ISETP.GT.U32.AND P3, PT, R222, R2, PT ;  /* 0x00000002de00720c */ /* 0x000fe20003f64070 */
[----:B------:R-:W-:Y:S01]  /*87a0*/  FMUL R222, R12, UR39 ;  /* 0x000000270cde7c20 */ /* 0x000fe20008400000 */
[----:B------:R-:W-:Y:S01]  /*87b0*/  LOP3.LUT R0, R0, 0xfffffffb, RZ, 0xc0, !PT ;  /* 0xfffffffb00007812 */ /* 0x000fe200078ec0ff */
[----:B------:R-:W-:Y:S01]  /*87c0*/  VIADD R12, R91, 0x8a ;  /* 0x0000008a5b0c7836 */ /* 0x000fe20000000000 */
[----:B------:R-:W-:Y:S01]  /*87d0*/  ISETP.GT.U32.AND.EX P3, PT, R188, RZ, PT, P3 ;  /* 0x000000ffbc00720c */ /* 0x000fe20003f64130 */
[----:B------:R-:W-:Y:S01]  /*87e0*/  IMAD.IADD R210, R210, 0x1, R228 ;  /* 0x00000001d2d27824 */ /* 0x000fe200078e02e4 */
[----:B------:R-:W-:-:S04]  /*87f0*/  LOP3.LUT R229, R229, 0x3, RZ, 0xc0, !PT ;  /* 0x00000003e5e57812 */ /* 0x000fc800078ec0ff */
[----:B------:R-:W-:Y:S02]  /*8800*/  IADD3 R197, PT, PT, R229, R197, R230 ;  /* 0x000000c5e5c57210 */ /* 0x000fe40007ffe0e6 */
[----:B------:R-:W-:-:S03]  /*8810*/  LOP3.LUT R210, R210, 0x3, RZ, 0xc0, !PT ;  /* 0x00000003d2d27812 */ /* 0x000fc600078ec0ff */
[----:B------:R-:W-:Y:S01]  /*8820*/  IMAD.SHL.U32 R197, R197, 0x100, RZ ;  /* 0x00000100c5c57824 */ /* 0x000fe200078e00ff */
[----:B------:R-:W-:Y:S02]  /*8830*/  IADD3 R185, PT, PT, R210, R185, R201 ;  /* 0x000000b9d2b97210 */ /* 0x000fe40007ffe0c9 */
[----:B------:R-:W-:-:S04]  /*8840*/  @P3 LOP3.LUT R0, R0, 0x4, RZ, 0xfc, !PT ;  /* 0x0000000400003812 */ /* 0x000fc800078efcff */
[----:B------:R-:W-:-:S04]  /*8850*/  LOP3.LUT P3, RZ, R0, 0x100, RZ, 0xc0, !PT ;  /* 0x0000010000ff7812 */ /* 0x000fc8000786c0ff */
[----:B------:R-:W-:Y:S02]  /*8860*/  SEL R188, RZ, 0x7fff8, !P3 ;  /* 0x0007fff8ffbc7807 */ /* 0x000fe40005800000 */
[----:B------:R-:W-:Y:S02]  /*8870*/  ISETP.GT.U32.AND P3, PT, R206, R2, PT ;  /* 0x00000002ce00720c */ /* 0x000fe40003f64070 */
[----:B------:R-:W-:Y:S02]  /*8880*/  SEL R206, RZ, 0x1, !P0 ;  /* 0x00000001ffce7807 */ /* 0x000fe40004000000 */
[----:B------:R-:W-:Y:S02]  /*8890*/  ISETP.GT.U32.AND.EX P0, PT, R227, RZ, PT, P3 ;  /* 0x000000ffe300720c */ /* 0x000fe40003f04130 */
[C---:B------:R-:W-:Y:S02]  /*88a0*/  LOP3.LUT P3, RZ, R0.reuse, 0x80, RZ, 0xc0, !PT ;  /* 0x0000008000ff7812 */ /* 0x040fe4000786c0ff */
[----:B------:R-:W-:-:S02]  /*88b0*/  LOP3.LUT R0, R0, 0xfffdffff, RZ, 0xc0, !PT ;  /* 0xfffdffff00007812 */ /* 0x000fc400078ec0ff */
[----:B------:R-:W-:Y:S02]  /*88c0*/  SEL R227, RZ, 0x1fffe, !P3 ;  /* 0x0001fffeffe37807 */ /* 0x000fe40005800000 */
[----:B------:R-:W-:Y:S01]  /*88d0*/  ISETP.GT.U32.AND P3, PT, R211, R2, PT ;  /* 0x00000002d300720c */ /* 0x000fe20003f64070 */
[----:B------:R-:W-:Y:S02]  /*88e0*/  VIADD R211, R91, 0x89 ;  /* 0x000000895bd37836 */ /* 0x000fe40000000000 */
[----:B------:R-:W-:Y:S01]  /*88f0*/  IMAD.IADD R206, R206, 0x1, R227 ;  /* 0x00000001cece7824 */ /* 0x000fe200078e02e3 */
[----:B------:R-:W-:Y:S02]  /*8900*/  ISETP.GT.U32.AND.EX P3, PT, R199, RZ, PT, P3 ;  /* 0x000000ffc700720c */ /* 0x000fe40003f64130 */
[----:B------:R-:W-:-:S04]  /*8910*/  @P0 LOP3.LUT R0, R0, 0x20000, RZ, 0xfc, !PT ;  /* 0x0002000000000812 */ /* 0x000fc800078efcff */
[C---:B------:R-:W-:Y:S02]  /*8920*/  LOP3.LUT P6, RZ, R0.reuse, 0x100000, RZ, 0xc0, !PT ;  /* 0x0010000000ff7812 */ /* 0x040fe400078cc0ff */
[----:B------:R-:W-:Y:S02]  /*8930*/  LOP3.LUT P0, RZ, R0, 0x8, RZ, 0xc0, !PT ;  /* 0x0000000800ff7812 */ /* 0x000fe4000780c0ff */
[----:B------:R-:W-:Y:S02]  /*8940*/  SEL R199, RZ, 0x7fff8, !P6 ;  /* 0x0007fff8ffc77807 */ /* 0x000fe40007000000 */
[----:B------:R-:W-:Y:S02]  /*8950*/  ISETP.GT.U32.AND P6, PT, R4, R2, PT ;  /* 0x000000020400720c */ /* 0x000fe40003fc4070 */
[----:B------:R-:W-:Y:S02]  /*8960*/  SEL R4, RZ, 0x1, !P1 ;  /* 0x00000001ff047807 */ /* 0x000fe40004800000 */
[----:B------:R-:W-:-:S02]  /*8970*/  LOP3.LUT P1, RZ, R0, 0x80000, RZ, 0xc0, !PT ;  /* 0x0008000000ff7812 */ /* 0x000fc4000782c0ff */
[----:B------:R-:W-:Y:S02]  /*8980*/  ISETP.GT.U32.AND.EX P6, PT, R5, RZ, PT, P6 ;  /* 0x000000ff0500720c */ /* 0x000fe40003fc4160 */
[----:B------:R-:W-:Y:S02]  /*8990*/  SEL R5, RZ, 0x1fffe, !P1 ;  /* 0x0001fffeff057807 */ /* 0x000fe40004800000 */
[----:B------:R-:W-:Y:S02]  /*89a0*/  ISETP.GT.U32.AND P1, PT, R207, R2, PT ;  /* 0x00000002cf00720c */ /* 0x000fe40003f24070 */
[----:B------:R-:W-:Y:S01]  /*89b0*/  SEL R207, RZ, 0x4, !P4 ;  /* 0x00000004ffcf7807 */ /* 0x000fe20006000000 */
[----:B------:R-:W-:Y:S01]  /*89c0*/  IMAD.IADD R4, R4, 0x1, R5 ;  /* 0x0000000104047824 */ /* 0x000fe200078e0205 */
[----:B------:R-:W-:Y:S02]  /*89d0*/  LOP3.LUT P4, RZ, R0, 0x40000, RZ, 0xc0, !PT ;  /* 0x0004000000ff7812 */ /* 0x000fe4000788c0ff */
[----:B------:R-:W-:-:S02]  /*89e0*/  ISETP.GT.U32.AND.EX P1, PT, R191, RZ, PT, P1 ;  /* 0x000000ffbf00720c */ /* 0x000fc40003f24110 */
[----:B------:R-:W-:Y:S02]  /*89f0*/  SEL R191, RZ, 0x7fff8, !P4 ;  /* 0x0007fff8ffbf7807 */ /* 0x000fe40006000000 */
[-C--:B------:R-:W-:Y:S02]  /*8a00*/  ISETP.GT.U32.AND P4, PT, R6, R2.reuse, PT ;  /* 0x000000020600720c */ /* 0x080fe40003f84070 */
[----:B------:R-:W-:Y:S02]  /*8a10*/  SEL R6, RZ, 0x1, !P5 ;  /* 0x00000001ff067807 */ /* 0x000fe40006800000 */
[----:B------:R-:W-:Y:S02]  /*8a20*/  ISETP.GT.U32.AND.EX P4, PT, R232, RZ, PT, P4 ;  /* 0x000000ffe800720c */ /* 0x000fe40003f84140 */
[----:B------:R-:W-:Y:S02]  /*8a30*/  SEL R232, RZ, 0x1fffe, !P2 ;  /* 0x0001fffeffe87807 */ /* 0x000fe40005000000 */
[----:B------:R-:W-:-:S02]  /*8a40*/  ISETP.GT.U32.AND P2, PT, R187, R2, PT ;  /* 0x00000002bb00720c */ /* 0x000fc40003f44070 */
[----:B------:R-:W-:Y:S01]  /*8a50*/  LOP3.LUT P5, RZ, R0, 0x4, RZ, 0xc0, !PT ;  /* 0x0000000400ff7812 */ /* 0x000fe200078ac0ff */
[----:B------:R-:W-:Y:S01]  /*8a60*/  IMAD.IADD R6, R6, 0x1, R232 ;  /* 0x0000000106067824 */ /* 0x000fe200078e02e8 */
[----:B------:R-:W-:Y:S02]  /*8a70*/  ISETP.GT.U32.AND.EX P2, PT, R184, RZ, PT, P2 ;  /* 0x000000ffb800720c */ /* 0x000fe40003f44120 */
[----:B------:R-:W-:Y:S02]  /*8a80*/  SEL R184, RZ, 0x7fff8, !P5 ;  /* 0x0007fff8ffb87807 */ /* 0x000fe40006800000 */
[----:B------:R-:W-:Y:S02]  /*8a90*/  ISETP.GT.U32.AND P5, PT, R198, R2, PT ;  /* 0x00000002c600720c */ /* 0x000fe40003fa4070 */
[----:B------:R-:W-:Y:S02]  /*8aa0*/  SEL R187, RZ, 0x4, !P0 ;  /* 0x00000004ffbb7807 */ /* 0x000fe40004000000 */
[----:B------:R-:W-:-:S02]  /*8ab0*/  ISETP.GT.U32.AND.EX P5, PT, R226, RZ, PT, P5 ;  /* 0x000000ffe200720c */ /* 0x000fc40003fa4150 */
[----:B------:R-:W-:Y:S02]  /*8ac0*/  SEL R226, RZ, 0x1fffe, !P3 ;  /* 0x0001fffeffe27807 */ /* 0x000fe40005800000 */
[-C--:B------:R-:W-:Y:S02]  /*8ad0*/  ISETP.GT.U32.AND P3, PT, R233, R2.reuse, PT ;  /* 0x00000002e900720c */ /* 0x080fe40003f64070 */
[----:B------:R-:W-:Y:S02]  /*8ae0*/  SEL R233, RZ, 0x4, !P6 ;  /* 0x00000004ffe97807 */ /* 0x000fe40007000000 */
[-C--:B------:R-:W-:Y:S02]  /*8af0*/  ISETP.GT.U32.AND P6, PT, R194, R2.reuse, PT ;  /* 0x00000002c200720c */ /* 0x080fe40003fc4070 */
[----:B------:R-:W-:Y:S02]  /*8b00*/  SEL R194, RZ, 0x7fff8, !P1 ;  /* 0x0007fff8ffc27807 */ /* 0x000fe40004800000 */
[----:B------:R-:W-:-:S02]  /*8b10*/  ISETP.GT.U32.AND P1, PT, R202, R2, PT ;  /* 0x00000002ca00720c */ /* 0x000fc40003f24070 */
[----:B------:R-:W-:Y:S02]  /*8b20*/  ISETP.GT.U32.AND.EX P3, PT, R8, RZ, PT, P3 ;  /* 0x000000ff0800720c */ /* 0x000fe40003f64130 */
[----:B------:R-:W-:Y:S01]  /*8b30*/  ISETP.GT.U32.AND.EX P6, PT, R200, RZ, PT, P6 ;  /* 0x000000ffc800720c */ /* 0x000fe20003fc4160 */
[----:B------:R-:W-:Y:S01]  /*8b40*/  VIADD R200, R91, 0x88 ;  /* 0x000000885bc87836 */ /* 0x000fe20000000000 */
[----:B------:R-:W-:Y:S02]  /*8b50*/  SEL R202, RZ, 0x1fffe, !P4 ;  /* 0x0001fffeffca7807 */ /* 0x000fe40006000000 */
[----:B------:R-:W-:Y:S02]  /*8b60*/  ISETP.GT.U32.AND P4, PT, R196, R2, PT ;  /* 0x00000002c400720c */ /* 0x000fe40003f84070 */
[----:B------:R-:W-:Y:S02]  /*8b70*/  SEL R196, RZ, 0x4, !P2 ;  /* 0x00000004ffc47807 */ /* 0x000fe40005000000 */
[----:B------:R-:W-:-:S02]  /*8b80*/  ISETP.GT.U32.AND.EX P1, PT, R225, RZ, PT, P1 ;  /* 0x000000ffe100720c */ /* 0x000fc40003f24110 */
[----:B------:R-:W-:Y:S02]  /*8b90*/  SEL R5, RZ, 0x1, !P3 ;  /* 0x00000001ff057807 */ /* 0x000fe40005800000 */
[-C--:B------:R-:W-:Y:S02]  /*8ba0*/  ISETP.GT.U32.AND P2, PT, R186, R2.reuse, PT ;  /* 0x00000002ba00720c */ /* 0x080fe40003f44070 */
[----:B------:R-:W-:Y:S01]  /*8bb0*/  SEL R186, RZ, 0x7fff8, !P5 ;  /* 0x0007fff8ffba7807 */ /* 0x000fe20006800000 */
[----:B------:R-:W-:Y:S01]  /*8bc0*/  IMAD.IADD R202, R5, 0x1, R202 ;  /* 0x0000000105ca7824 */ /* 0x000fe200078e02ca */
[----:B------:R-:W-:Y:S02]  /*8bd0*/  ISETP.GT.U32.AND P5, PT, R200, R2, PT ;  /* 0x00000002c800720c */ /* 0x000fe40003fa4070 */
[----:B------:R-:W-:Y:S02]  /*8be0*/  SEL R200, RZ, 0x1, !P6 ;  /* 0x00000001ffc87807 */ /* 0x000fe40007000000 */
[----:B------:R-:W-:-:S02]  /*8bf0*/  SEL R225, RZ, 0x1fffe, !P1 ;  /* 0x0001fffeffe17807 */ /* 0x000fc40004800000 */
[----:B------:R-:W-:Y:S02]  /*8c00*/  LOP3.LUT P0, RZ, R0, 0x20000, RZ, 0xc0, !PT ;  /* 0x0002000000ff7812 */ /* 0x000fe4000780c0ff */
[----:B------:R-:W-:Y:S01]  /*8c10*/  LOP3.LUT R6, R6, 0x3, RZ, 0xc0, !PT ;  /* 0x0000000306067812 */ /* 0x000fe200078ec0ff */
[----:B------:R-:W-:Y:S01]  /*8c20*/  IMAD.IADD R200, R200, 0x1, R225 ;  /* 0x00000001c8c87824 */ /* 0x000fe200078e02e1 */
[----:B------:R-:W-:Y:S02]  /*8c30*/  SEL R198, RZ, 0x1, !P0 ;  /* 0x00000001ffc67807 */ /* 0x000fe40004000000 */
[----:B------:R-:W-:Y:S02]  /*8c40*/  LOP3.LUT R202, R202, 0x3, RZ, 0xc0, !PT ;  /* 0x00000003caca7812 */ /* 0x000fe400078ec0ff */
[----:B------:R-:W-:Y:S01]  /*8c50*/  LOP3.LUT R4, R4, 0x3, RZ, 0xc0, !PT ;  /* 0x0000000304047812 */ /* 0x000fe200078ec0ff */
[----:B------:R-:W-:Y:S01]  /*8c60*/  IMAD.IADD R198, R198, 0x1, R226 ;  /* 0x00000001c6c67824 */ /* 0x000fe200078e02e2 */
[----:B------:R-:W-:-:S02]  /*8c70*/  LOP3.LUT R7, R200, 0x3, RZ, 0xc0, !PT ;  /* 0x00000003c8077812 */ /* 0x000fc400078ec0ff */
[----:B------:R-:W-:Y:S02]  /*8c80*/  IADD3 R6, PT, PT, R6, R191, R207 ;  /* 0x000000bf06067210 */ /* 0x000fe40007ffe0cf */
[----:B------:R-:W-:Y:S02]  /*8c90*/  IADD3 R194, PT, PT, R202, R194, R233 ;  /* 0x000000c2cac27210 */ /* 0x000fe40007ffe0e9 */
[----:B------:R-:W-:Y:S02]  /*8ca0*/  LOP3.LUT R5, R206, 0x3, RZ, 0xc0, !PT ;  /* 0x00000003ce057812 */ /* 0x000fe400078ec0ff */
[----:B------:R-:W-:Y:S01]  /*8cb0*/  IADD3 R199, PT, PT, R4, R199, R235 ;  /* 0x000000c704c77210 */ /* 0x000fe20007ffe0eb */
[----:B------:R-:W-:Y:S01]  /*8cc0*/  IMAD.SHL.U32 R4, R6, 0x100, RZ ;  /* 0x0000010006047824 */ /* 0x000fe200078e00ff */
[----:B------:R-:W-:Y:S02]  /*8cd0*/  IADD3 R7, PT, PT, R7, R186, R196 ;  /* 0x000000ba07077210 */ /* 0x000fe40007ffe0c4 */
[----:B------:R-:W-:-:S02]  /*8ce0*/  LOP3.LUT R194, R194, 0xf, RZ, 0xc0, !PT ;  /* 0x0000000fc2c27812 */ /* 0x000fc400078ec0ff */
[----:B------:R-:W-:Y:S02]  /*8cf0*/  ISETP.GT.U32.AND.EX P5, PT, R203, RZ, PT, P5 ;  /* 0x000000ffcb00720c */ /* 0x000fe40003fa4150 */
[----:B------:R-:W-:Y:S01]  /*8d00*/  LOP3.LUT R198, R198, 0x3, RZ, 0xc0, !PT ;  /* 0x00000003c6c67812 */ /* 0x000fe200078ec0ff */
[----:B------:R-:W-:Y:S01]  /*8d10*/  IMAD R7, R7, 0x10, R194 ;  /* 0x0000001007077824 */ /* 0x000fe200078e02c2 */
[----:B------:R-:W-:Y:S01]  /*8d20*/  ISETP.GT.U32.AND P1, PT, R12, R2, PT ;  /* 0x000000020c00720c */ /* 0x000fe20003f24070 */
[----:B------:R-:W-:Y:S01]  /*8d30*/  FMUL R12, R33, UR39 ;  /* 0x00000027210c7c20 */ /* 0x000fe20008400000 */
[----:B------:R-:W-:Y:S02]  /*8d40*/  IADD3 R5, PT, PT, R5, R188, R234 ;  /* 0x000000bc05057210 */ /* 0x000fe40007ffe0ea */
[----:B------:R-:W-:Y:S02]  /*8d50*/  FSEL R222, R222, -INF , !P5 ;  /* 0xff800000dede7808 */ /* 0x000fe40006800000 */
[----:B------:R-:W-:-:S02]  /*8d60*/  IADD3 R187, PT, PT, R198, R184, R187 ;  /* 0x000000b8c6bb7210 */ /* 0x000fc40007ffe0bb */
[----:B------:R-:W-:Y:S02]  /*8d70*/  LOP3.LUT R4, R4, 0xf00, RZ, 0xe2, !PT ;  /* 0x00000f0004047812 */ /* 0x000fe400078ee2ff */
[-C--:B------:R-:W-:Y:S01]  /*8d80*/  ISETP.GT.U32.AND P5, PT, R13, R2.reuse, PT ;  /* 0x000000020d00720c */ /* 0x080fe20003fa4070 */
[----:B------:R-:W-:Y:S01]  /*8d90*/  VIADD R13, R91, 0x8d ;  /* 0x0000008d5b0d7836 */ /* 0x000fe20000000000 */
[----:B------:R-:W-:Y:S01]  /*8da0*/  ISETP.GT.U32.AND.EX P1, PT, R182, RZ, PT, P1 ;  /* 0x000000ffb600720c */ /* 0x000fe20003f24110 */
[----:B------:R-:W-:Y:S01]  /*8db0*/  IMAD R187, R187, 0x1000, R4 ;  /* 0x00001000bbbb7824 */ /* 0x000fe200078e0204 */
[----:B------:R-:W-:Y:S02]  /*8dc0*/  LOP3.LUT R6, R5, 0xf, RZ, 0xc0, !PT ;  /* 0x0000000f05067812 */ /* 0x000fe400078ec0ff */
[----:B------:R-:W-:Y:S02]  /*8dd0*/  LOP3.LUT R5, R149, 0xf00, RZ, 0xe2, !PT ;  /* 0x00000f0095057812 */ /* 0x000fe400078ee2ff */
[----:B------:R-:W-:Y:S01]  /*8de0*/  LOP3.LUT R8, R7, 0xff, RZ, 0xc0, !PT ;  /* 0x000000ff07087812 */ /* 0x000fe200078ec0ff */
[----:B------:R-:W-:Y:S01]  /*8df0*/  IMAD R6, R199, 0x10, R6 ;  /* 0x00000010c7067824 */ /* 0x000fe200078e0206 */
[----:B------:R-:W-:Y:S01]  /*8e00*/  FSEL R212, R14, -INF , !P1 ;  /* 0xff8000000ed47808 */ /* 0x000fe20004800000 */
[----:B------:R-:W-:Y:S01]  /*8e10*/  IMAD R150, R150, 0x1000, R5 ;  /* 0x0000100096967824 */ /* 0x000fe200078e0205 */
[-C--:B------:R-:W-:Y:S01]  /*8e20*/  ISETP.GT.U32.AND P1, PT, R13, R2.reuse, PT ;  /* 0x000000020d00720c */ /* 0x080fe20003f24070 */
[----:B------:R-:W-:Y:S01]  /*8e30*/  VIADD R13, R91, 0x8c ;  /* 0x0000008c5b0d7836 */ /* 0x000fe20000000000 */
[----:B------:R-:W-:Y:S01]  /*8e40*/  ISETP.GT.U32.AND.EX P5, PT, R155, RZ, PT, P5 ;  /* 0x000000ff9b00720c */ /* 0x000fe20003fa4150 */
[----:B------:R-:W-:Y:S01]  /*8e50*/  IMAD.IADD R5, R187, 0x1, R8 ;  /* 0x00000001bb057824 */ /* 0x000fe200078e0208 */
[-C--:B------:R-:W-:Y:S01]  /*8e60*/  ISETP.GT.U32.AND P6, PT, R211, R2.reuse, PT ;  /* 0x00000002d300720c */ /* 0x080fe20003fc4070 */
[----:B------:R-:W-:Y:S01]  /*8e70*/  FMUL R8, R28, UR39 ;  /* 0x000000271c087c20 */ /* 0x000fe20008400000 */
[----:B------:R-:W-:Y:S01]  /*8e80*/  FSEL R211, R15, -INF , !P5 ;  /* 0xff8000000fd37808 */ /* 0x000fe20006800000 */
[----:B------:R-:W-:Y:S01]  /*8e90*/  FMUL R15, R38, UR39 ;  /* 0x00000027260f7c20 */ /* 0x000fe20008400000 */
[----:B------:R-:W-:Y:S01]  /*8ea0*/  ISETP.GT.U32.AND P5, PT, R13, R2, PT ;  /* 0x000000020d00720c */ /* 0x000fe20003fa4070 */
[----:B------:R-:W-:Y:S01]  /*8eb0*/  FMUL R28, R49, UR39 ;  /* 0x00000027311c7c20 */ /* 0x000fe20008400000 */
[----:B------:R-:W-:-:S02]  /*8ec0*/  LOP3.LUT R5, R5, 0xffff, RZ, 0xc0, !PT ;  /* 0x0000ffff05057812 */ /* 0x000fc400078ec0ff */
[----:B------:R-:W-:Y:S02]  /*8ed0*/  LOP3.LUT R9, R6, 0xff, RZ, 0xc0, !PT ;  /* 0x000000ff06097812 */ /* 0x000fe400078ec0ff */
[----:B------:R-:W-:Y:S02]  /*8ee0*/  ISETP.GT.U32.AND.EX P5, PT, R148, RZ, PT, P5 ;  /* 0x000000ff9400720c */ /* 0x000fe40003fa4150 */
[----:B------:R-:W-:Y:S02]  /*8ef0*/  SHF.R.U32.HI R6, RZ, 0x1, R5 ;  /* 0x00000001ff067819 */ /* 0x000fe40000011605 */
[----:B------:R-:W-:Y:S02]  /*8f00*/  LOP3.LUT R4, R197, 0xf00, RZ, 0xe2, !PT ;  /* 0x00000f00c5047812 */ /* 0x000fe400078ee2ff */
[----:B------:R-:W-:Y:S02]  /*8f10*/  FSEL R210, R16, -INF , !P5 ;  /* 0xff80000010d27808 */ /* 0x000fe40006800000 */
[----:B------:R-:W-:Y:S01]  /*8f20*/  ISETP.GT.U32.AND.EX P2, PT, R153, RZ, PT, P2 ;  /* 0x000000ff9900720c */ /* 0x000fe20003f44120 */
[----:B------:R-:W-:Y:S01]  /*8f30*/  IMAD R4, R185, 0x1000, R4 ;  /* 0x00001000b9047824 */ /* 0x000fe200078e0204 */
[----:B------:R-:W-:-:S02]  /*8f40*/  LOP3.LUT P5, RZ, R6, 0x1, RZ, 0xc0, !PT ;  /* 0x0000000106ff7812 */ /* 0x000fc400078ac0ff */
[----:B------:R-:W-:Y:S01]  /*8f50*/  SHF.R.U32.HI R6, RZ, 0xf, R5 ;  /* 0x0000000fff067819 */ /* 0x000fe20000011605 */
[----:B------:R-:W-:Y:S01]  /*8f60*/  IMAD.IADD R4, R4, 0x1, R9 ;  /* 0x0000000104047824 */ /* 0x000fe200078e0209 */
[----:B------:R-:W-:Y:S01]  /*8f70*/  LOP3.LUT R7, R10, 0xff, RZ, 0xc0, !PT ;  /* 0x000000ff0a077812 */ /* 0x000fe200078ec0ff */
[----:B------:R-:W-:Y:S01]  /*8f80*/  FMUL R9, R27, UR39 ;  /* 0x000000271b097c20 */ /* 0x000fe20008400000 */
[----:B------:R-:W-:Y:S01]  /*8f90*/  FSEL R206, R18, -INF , !P2 ;  /* 0xff80000012ce7808 */ /* 0x000fe20005000000 */
[----:B------:R-:W-:Y:S01]  /*8fa0*/  FMUL R18, R41, UR39 ;  /* 0x0000002729127c20 */ /* 0x000fe20008400000 */
[----:B------:R-:W-:Y:S01]  /*8fb0*/  LOP3.LUT P2, RZ, R6, 0x1, RZ, 0xc0, !PT ;  /* 0x0000000106ff7812 */ /* 0x000fe2000784c0ff */
[----:B------:R-:W-:Y:S01]  /*8fc0*/  IMAD.IADD R7, R150, 0x1, R7 ;  /* 0x0000000196077824 */ /* 0x000fe200078e0207 */
[----:B------:R-:W-:Y:S02]  /*8fd0*/  SHF.R.U32.HI R6, RZ, 0xe, R5 ;  /* 0x0000000eff067819 */ /* 0x000fe40000011605 */
[----:B------:R-:W-:-:S02]  /*8fe0*/  FSEL R202, R20, -INF , !P2 ;  /* 0xff80000014ca7808 */ /* 0x000fc40005000000 */
[----:B------:R-:W-:Y:S02]  /*8ff0*/  LOP3.LUT P2, RZ, R6, 0x1, RZ, 0xc0, !PT ;  /* 0x0000000106ff7812 */ /* 0x000fe4000784c0ff */
[--C-:B------:R-:W-:Y:S02]  /*9000*/  SHF.R.U32.HI R6, RZ, 0xc, R5.reuse ;  /* 0x0000000cff067819 */ /* 0x100fe40000011605 */
[----:B------:R-:W-:Y:S02]  /*9010*/  ISETP.GT.U32.AND.EX P1, PT, R152, RZ, PT, P1 ;  /* 0x000000ff9800720c */ /* 0x000fe40003f24110 */
[----:B------:R-:W-:Y:S02]  /*9020*/  PRMT R148, R7, 0x5410, R4 ;  /* 0x0000541007947816 */ /* 0x000fe40000000004 */
[----:B------:R-:W-:Y:S02]  /*9030*/  SHF.R.U32.HI R4, RZ, 0x2, R5 ;  /* 0x00000002ff047819 */ /* 0x000fe40000011605 */
[----:B------:R-:W-:Y:S01]  /*9040*/  FSEL R201, R21, -INF , !P2 ;  /* 0xff80000015c97808 */ /* 0x000fe20005000000 */
[----:B------:R-:W-:Y:S01]  /*9050*/  FMUL R21, R42, UR39 ;  /* 0x000000272a157c20 */ /* 0x000fe20008400000 */
[----:B------:R-:W-:-:S02]  /*9060*/  LOP3.LUT P2, RZ, R6, 0x1, RZ, 0xc0, !PT ;  /* 0x0000000106ff7812 */ /* 0x000fc4000784c0ff */
[--C-:B------:R-:W-:Y:S02]  /*9070*/  SHF.R.U32.HI R6, RZ, 0xb, R5.reuse ;  /* 0x0000000bff067819 */ /* 0x100fe40000011605 */
[----:B------:R-:W-:Y:S02]  /*9080*/  FSEL R207, R17, -INF , !P1 ;  /* 0xff80000011cf7808 */ /* 0x000fe40004800000 */
[----:B------:R-:W-:Y:S02]  /*9090*/  ISETP.GT.U32.AND.EX P4, PT, R154, RZ, PT, P4 ;  /* 0x000000ff9a00720c */ /* 0x000fe40003f84140 */
[----:B------:R-:W-:Y:S02]  /*90a0*/  LOP3.LUT P1, RZ, R4, 0x1, RZ, 0xc0, !PT ;  /* 0x0000000104ff7812 */ /* 0x000fe4000782c0ff */
[----:B------:R-:W-:Y:S02]  /*90b0*/  SHF.R.U32.HI R4, RZ, 0xd, R5 ;  /* 0x0000000dff047819 */ /* 0x000fe40000011605 */
[----:B------:R-:W-:-:S02]  /*90c0*/  FSEL R197, R23, -INF , !P2 ;  /* 0xff80000017c57808 */ /* 0x000fc40005000000 */
[----:B------:R-:W-:Y:S02]  /*90d0*/  LOP3.LUT P2, RZ, R6, 0x1, RZ, 0xc0, !PT ;  /* 0x0000000106ff7812 */ /* 0x000fe4000784c0ff */
[--C-:B------:R-:W-:Y:S02]  /*90e0*/  SHF.R.U32.HI R6, RZ, 0x9, R5.reuse ;  /* 0x00000009ff067819 */ /* 0x100fe40000011605 */
[----:B------:R-:W-:Y:S02]  /*90f0*/  FSEL R203, R19, -INF , !P4 ;  /* 0xff80000013cb7808 */ /* 0x000fe40006000000 */
        /* <DEDUP_REMOVED lines=8> */
[----:B------:R-:W-:Y:S01]  /*9180*/  FSEL R152, R26, -INF , !P2 ;  /* 0xff8000001a987808 */ /* 0x000fe20005000000 */
[----:B------:R-:W-:Y:S01]  /*9190*/  FMUL R26, R46, UR39 ;  /* 0x000000272e1a7c20 */ /* 0x000fe20008400000 */
[----:B------:R-:W-:-:S02]  /*91a0*/  LOP3.LUT P2, RZ, R6, 0x1, RZ, 0xc0, !PT ;  /* 0x0000000106ff7812 */ /* 0x000fc4000784c0ff */
[--C-:B------:R-:W-:Y:S02]  /*91b0*/  SHF.R.U32.HI R7, RZ, 0x6, R5.reuse ;  /* 0x00000006ff077819 */ /* 0x100fe40000011605 */
[----:B------:R-:W-:Y:S02]  /*91c0*/  FSEL R153, R25, -INF , !P4 ;  /* 0xff80000019997808 */ /* 0x000fe40006000000 */
[----:B------:R-:W-:Y:S01]  /*91d0*/  LOP3.LUT P4, RZ, R4, 0x1, RZ, 0xc0, !PT ;  /* 0x0000000104ff7812 */ /* 0x000fe2000788c0ff */
[----:B------:R-:W-:Y:S01]  /*91e0*/  FMUL R4, R29, UR39 ;  /* 0x000000271d047c20 */ /* 0x000fe20008400000 */
[----:B------:R-:W-:Y:S01]  /*91f0*/  FSEL R9, R9, -INF , !P2 ;  /* 0xff80000009097808 */ /* 0x000fe20005000000 */
[----:B------:R-:W-:Y:S01]  /*9200*/  FMUL R29, R48, UR39 ;  /* 0x00000027301d7c20 */ /* 0x000fe20008400000 */
[----:B------:R-:W-:Y:S02]  /*9210*/  LOP3.LUT P2, RZ, R7, 0x1, RZ, 0xc0, !PT ;  /* 0x0000000107ff7812 */ /* 0x000fe4000784c0ff */
[----:B------:R-:W-:-:S02]  /*9220*/  SHF.R.U32.HI R7, RZ, 0x5, R5 ;  /* 0x00000005ff077819 */ /* 0x000fc40000011605 */
[----:B------:R-:W-:Y:S02]  /*9230*/  FSEL R4, R4, -INF , !P2 ;  /* 0xff80000004047808 */ /* 0x000fe40005000000 */
[----:B------:R-:W-:Y:S01]  /*9240*/  LOP3.LUT P2, RZ, R7, 0x1, RZ, 0xc0, !PT ;  /* 0x0000000107ff7812 */ /* 0x000fe2000784c0ff */
[----:B------:R-:W-:Y:S01]  /*9250*/  FMUL R7, R30, UR39 ;  /* 0x000000271e077c20 */ /* 0x000fe20008400000 */
[--C-:B------:R-:W-:Y:S02]  /*9260*/  SHF.R.U32.HI R6, RZ, 0x4, R5.reuse ;  /* 0x00000004ff067819 */ /* 0x100fe40000011605 */
[----:B------:R-:W-:Y:S02]  /*9270*/  SHF.R.U32.HI R5, RZ, 0x3, R5 ;  /* 0x00000003ff057819 */ /* 0x000fe40000011605 */
[----:B------:R-:W-:Y:S02]  /*9280*/  FSEL R7, R7, -INF , !P2 ;  /* 0xff80000007077808 */ /* 0x000fe40005000000 */
[----:B------:R-:W-:-:S02]  /*9290*/  LOP3.LUT P2, RZ, R5, 0x1, RZ, 0xc0, !PT ;  /* 0x0000000105ff7812 */ /* 0x000fc4000784c0ff */
[C---:B------:R-:W-:Y:S02]  /*92a0*/  SHF.R.U64 R10, R148.reuse, 0x1e, RZ ;  /* 0x0000001e940a7819 */ /* 0x040fe400000012ff */
[----:B------:R-:W-:Y:S02]  /*92b0*/  SHF.R.U64 R13, R148, 0x1d, RZ ;  /* 0x0000001d940d7819 */ /* 0x000fe400000012ff */
[----:B------:R-:W-:Y:S02]  /*92c0*/  FSEL R5, R32, -INF , !P2 ;  /* 0xff80000020057808 */ /* 0x000fe40005000000 */
[----:B------:R-:W-:Y:S01]  /*92d0*/  LOP3.LUT P2, RZ, R10, 0x1, RZ, 0xc0, !PT ;  /* 0x000000010aff7812 */ /* 0x000fe2000784c0ff */
[----:B------:R-:W-:Y:S01]  /*92e0*/  FMUL R10, R35, UR39 ;  /* 0x00000027230a7c20 */ /* 0x000fe20008400000 */
[----:B------:R-:W-:Y:S01]  /*92f0*/  FSEL R8, R8, -INF , !P4 ;  /* 0xff80000008087808 */ /* 0x000fe20006000000 */
[----:B------:R-:W-:Y:S01]  /*9300*/  FMUL R35, R50, UR39 ;  /* 0x0000002732237c20 */ /* 0x000fe20008400000 */
[----:B------:R-:W-:-:S02]  /*9310*/  FSEL R12, R12, -INF , !P1 ;  /* 0xff8000000c0c7808 */ /* 0x000fc40004800000 */
[----:B------:R-:W-:Y:S01]  /*9320*/  LOP3.LUT P4, RZ, R6, 0x1, RZ, 0xc0, !PT ;  /* 0x0000000106ff7812 */ /* 0x000fe2000788c0ff */
[----:B------:R-:W-:Y:S01]  /*9330*/  FMUL R6, R31, UR39 ;  /* 0x000000271f067c20 */ /* 0x000fe20008400000 */
[----:B------:R-:W-:Y:S01]  /*9340*/  LOP3.LUT P1, RZ, R13, 0x1, RZ, 0xc0, !PT ;  /* 0x000000010dff7812 */ /* 0x000fe2000782c0ff */
[----:B------:R-:W-:Y:S01]  /*9350*/  IMAD.U32 R31, RZ, RZ, UR25 ;  /* 0x00000019ff1f7e24 */ /* 0x000fe2000f8e00ff */
[C---:B------:R-:W-:Y:S02]  /*9360*/  SHF.R.U64 R13, R148.reuse, 0x1b, RZ ;  /* 0x0000001b940d7819 */ /* 0x040fe400000012ff */
[----:B------:R-:W-:Y:S02]  /*9370*/  SHF.R.U64 R11, R148, 0x1f, RZ ;  /* 0x0000001f940b7819 */ /* 0x000fe400000012ff */
[----:B------:R-:W-:Y:S02]  /*9380*/  FSEL R10, R10, -INF , !P3 ;  /* 0xff8000000a0a7808 */ /* 0x000fe40005800000 */
[----:B------:R-:W-:Y:S01]  /*9390*/  LOP3.LUT P3, RZ, R13, 0x1, RZ, 0xc0, !PT ;  /* 0x000000010dff7812 */ /* 0x000fe2000786c0ff */
[----:B------:R-:W-:Y:S01]  /*93a0*/  FMUL R13, R36, UR39 ;  /* 0x00000027240d7c20 */ /* 0x000fe20008400000 */
[----:B------:R-:W-:-:S02]  /*93b0*/  FSEL R6, R6, -INF , !P4 ;  /* 0xff80000006067808 */ /* 0x000fc40006000000 */
[----:B------:R-:W-:Y:S01]  /*93c0*/  LOP3.LUT P4, RZ, R11, 0x1, RZ, 0xc0, !PT ;  /* 0x000000010bff7812 */ /* 0x000fe2000788c0ff */
[----:B------:R-:W-:Y:S01]  /*93d0*/  FMUL R11, R34, UR39 ;  /* 0x00000027220b7c20 */ /* 0x000fe20008400000 */
[----:B------:R-:W-:Y:S01]  /*93e0*/  SHF.R.U64 R16, R148, 0x1a, RZ ;  /* 0x0000001a94107819 */ /* 0x000fe200000012ff */
[----:B------:R-:W-:Y:S01]  /*93f0*/  FMUL R34, R65, UR39 ;  /* 0x0000002741227c20 */ /* 0x000fe20008400000 */
[----:B------:R-:W-:Y:S02]  /*9400*/  FSEL R13, R13, -INF , !P4 ;  /* 0xff8000000d0d7808 */ /* 0x000fe40006000000 */
[----:B------:R-:W-:Y:S02]  /*9410*/  LOP3.LUT P4, RZ, R16, 0x1, RZ, 0xc0, !PT ;  /* 0x0000000110ff7812 */ /* 0x000fe4000788c0ff */
[C---:B------:R-:W-:Y:S02]  /*9420*/  SHF.R.U64 R16, R148.reuse, 0x18, RZ ;  /* 0x0000001894107819 */ /* 0x040fe400000012ff */
[----:B------:R-:W-:-:S02]  /*9430*/  SHF.R.U64 R14, R148, 0x1c, RZ ;  /* 0x0000001c940e7819 */ /* 0x000fc400000012ff */
[----:B------:R-:W-:Y:S02]  /*9440*/  FSEL R15, R15, -INF , !P1 ;  /* 0xff8000000f0f7808 */ /* 0x000fe40004800000 */
[----:B------:R-:W-:Y:S01]  /*9450*/  LOP3.LUT P1, RZ, R16, 0x1, RZ, 0xc0, !PT ;  /* 0x0000000110ff7812 */ /* 0x000fe2000782c0ff */
[----:B------:R-:W-:Y:S01]  /*9460*/  FMUL R16, R39, UR39 ;  /* 0x0000002727107c20 */ /* 0x000fe20008400000 */
[----:B------:R-:W-:Y:S02]  /*9470*/  FSEL R11, R11, -INF , !P5 ;  /* 0xff8000000b0b7808 */ /* 0x000fe40006800000 */
[----:B------:R-:W-:Y:S01]  /*9480*/  LOP3.LUT P5, RZ, R14, 0x1, RZ, 0xc0, !PT ;  /* 0x000000010eff7812 */ /* 0x000fe200078ac0ff */
[----:B------:R-:W-:Y:S01]  /*9490*/  FMUL R14, R37, UR39 ;  /* 0x00000027250e7c20 */ /* 0x000fe20008400000 */
[----:B------:R-:W-:Y:S01]  /*94a0*/  SHF.R.U64 R19, R148, 0x17, RZ ;  /* 0x0000001794137819 */ /* 0x000fe200000012ff */
[----:B------:R-:W-:Y:S01]  /*94b0*/  IMAD.U32 R37, RZ, RZ, UR25 ;  /* 0x00000019ff257e24 */ /* 0x000fe2000f8e00ff */
[----:B------:R-:W-:-:S02]  /*94c0*/  FSEL R16, R16, -INF , !P5 ;  /* 0xff80000010107808 */ /* 0x000fc40006800000 */
[----:B------:R-:W-:Y:S01]  /*94d0*/  LOP3.LUT P5, RZ, R19, 0x1, RZ, 0xc0, !PT ;  /* 0x0000000113ff7812 */ /* 0x000fe200078ac0ff */
[----:B------:R-:W-:Y:S01]  /*94e0*/  IMAD.WIDE R36, R37, 0x2, R136 ;  /* 0x0000000225247825 */ /* 0x000fe200078e0288 */
[----:B------:R-:W-:Y:S02]  /*94f0*/  SHF.R.U64 R19, R148, 0x15, RZ ;  /* 0x0000001594137819 */ /* 0x000fe400000012ff */
[----:B------:R-:W-:Y:S02]  /*9500*/  FSEL R18, R18, -INF , !P4 ;  /* 0xff80000012127808 */ /* 0x000fe40006000000 */
[----:B------:R-:W-:Y:S02]  /*9510*/  LOP3.LUT P4, RZ, R19, 0x1, RZ, 0xc0, !PT ;  /* 0x0000000113ff7812 */ /* 0x000fe4000788c0ff */
[----:B------:R-:W-:Y:S02]  /*9520*/  FMNMX3 R19, R190, R192, R193, !PT ;  /* 0x000000c0be137276 */ /* 0x000fe400078000c1 */
[----:B------:R-:W-:-:S02]  /*9530*/  SHF.R.U64 R17, R148, 0x19, RZ ;  /* 0x0000001994117819 */ /* 0x000fc400000012ff */
[----:B------:R-:W-:Y:S02]  /*9540*/  FSEL R14, R14, -INF , !P2 ;  /* 0xff8000000e0e7808 */ /* 0x000fe40005000000 */
[----:B------:R-:W-:Y:S02]  /*9550*/  FMNMX3 R19, R19, R195, R224, !PT ;  /* 0x000000c313137276 */ /* 0x000fe400078000e0 */
[----:B------:R-:W-:Y:S01]  /*9560*/  LOP3.LUT P2, RZ, R17, 0x1, RZ, 0xc0, !PT ;  /* 0x0000000111ff7812 */ /* 0x000fe2000784c0ff */
[----:B------:R-:W-:Y:S01]  /*9570*/  FMUL R17, R40, UR39 ;  /* 0x0000002728117c20 */ /* 0x000fe20008400000 */
[----:B------:R-:W-:Y:S02]  /*9580*/  ISETP.GT.U32.AND.EX P6, PT, R183, RZ, PT, P6 ;  /* 0x000000ffb700720c */ /* 0x000fe40003fc4160 */
[----:B------:R-:W-:Y:S02]  /*9590*/  SHF.R.U64 R20, R148, 0x16, RZ ;  /* 0x0000001694147819 */ /* 0x000fe400000012ff */
[----:B------:R-:W-:-:S02]  /*95a0*/  FMNMX3 R19, R19, R213, R216, !PT ;  /* 0x000000d513137276 */ /* 0x000fc400078000d8 */
[----:B------:R-:W-:Y:S02]  /*95b0*/  FSEL R17, R17, -INF , !P3 ;  /* 0xff80000011117808 */ /* 0x000fe40005800000 */
[----:B------:R-:W-:Y:S02]  /*95c0*/  FSEL R223, R223, -INF , !P6 ;  /* 0xff800000dfdf7808 */ /* 0x000fe40007000000 */
[----:B------:R-:W-:Y:S01]  /*95d0*/  LOP3.LUT P3, RZ, R20, 0x1, RZ, 0xc0, !PT ;  /* 0x0000000114ff7812 */ /* 0x000fe2000786c0ff */
[----:B------:R-:W-:Y:S01]  /*95e0*/  FMUL R20, R43, UR39 ;  /* 0x000000272b147c20 */ /* 0x000fe20008400000 */
[----:B------:R-:W-:Y:S02]  /*95f0*/  FMNMX3 R19, R19, R217, R222, !PT ;  /* 0x000000d913137276 */ /* 0x000fe400078000de */
[C---:B------:R-:W-:Y:S02]  /*9600*/  SHF.R.U64 R23, R148.reuse, 0x14, RZ ;  /* 0x0000001494177819 */ /* 0x040fe400000012ff */
[----:B------:R-:W-:-:S02]  /*9610*/  SHF.R.U64 R22, R148, 0x13, RZ ;  /* 0x0000001394167819 */ /* 0x000fc400000012ff */
[----:B------:R-:W-:Y:S02]  /*9620*/  FSEL R21, R21, -INF , !P2 ;  /* 0xff80000015157808 */ /* 0x000fe40005000000 */
[----:B------:R-:W-:Y:S02]  /*9630*/  FMNMX3 R19, R19, R223, R212, !PT ;  /* 0x000000df13137276 */ /* 0x000fe400078000d4 */
[----:B------:R-:W-:Y:S01]  /*9640*/  LOP3.LUT P2, RZ, R23, 0x1, RZ, 0xc0, !PT ;  /* 0x0000000117ff7812 */ /* 0x000fe2000784c0ff */
[----:B------:R-:W-:Y:S01]  /*9650*/  FMUL R23, R44, UR39 ;  /* 0x000000272c177c20 */ /* 0x000fe20008400000 */
[----:B------:R-:W-:Y:S02]  /*9660*/  FSEL R20, R20, -INF , !P1 ;  /* 0xff80000014147808 */ /* 0x000fe40004800000 */
[----:B------:R-:W-:Y:S01]  /*9670*/  LOP3.LUT P1, RZ, R22, 0x1, RZ, 0xc0, !PT ;  /* 0x0000000116ff7812 */ /* 0x000fe2000782c0ff */
[----:B------:R-:W-:Y:S01]  /*9680*/  FMUL R22, R45, UR39 ;  /* 0x000000272d167c20 */ /* 0x000fe20008400000 */
[----:B------:R-:W-:-:S02]  /*9690*/  SHF.R.U64 R25, R148, 0x12, RZ ;  /* 0x0000001294197819 */ /* 0x000fc400000012ff */
[----:B------:R-:W-:Y:S02]  /*96a0*/  FMNMX3 R19, R19, R211, R210, !PT ;  /* 0x000000d313137276 */ /* 0x000fe400078000d2 */
[----:B------:R-:W-:Y:S02]  /*96b0*/  SHF.R.U64 R24, R148, 0x11, RZ ;  /* 0x0000001194187819 */ /* 0x000fe400000012ff */
[----:B------:R-:W-:Y:S02]  /*96c0*/  FSEL R23, R23, -INF , !P5 ;  /* 0xff80000017177808 */ /* 0x000fe40006800000 */
[----:B------:R-:W-:Y:S01]  /*96d0*/  LOP3.LUT P5, RZ, R25, 0x1, RZ, 0xc0, !PT ;  /* 0x0000000119ff7812 */ /* 0x000fe200078ac0ff */
[----:B------:R-:W-:Y:S01]  /*96e0*/  FMUL R25, R47, UR39 ;  /* 0x000000272f197c20 */ /* 0x000fe20008400000 */
[----:B------:R-:W-:Y:S02]  /*96f0*/  FMNMX3 R19, R19, R207, R206, !PT ;  /* 0x000000cf13137276 */ /* 0x000fe400078000ce */
[----:B------:R-:W-:-:S02]  /*9700*/  FSEL R22, R22, -INF , !P3 ;  /* 0xff80000016167808 */ /* 0x000fc40005800000 */
[----:B------:R-:W-:Y:S02]  /*9710*/  LOP3.LUT P3, RZ, R24, 0x1, RZ, 0xc0, !PT ;  /* 0x0000000118ff7812 */ /* 0x000fe4000786c0ff */
[----:B------:R-:W-:Y:S02]  /*9720*/  SHF.R.U64 R24, R148, 0xf, RZ ;  /* 0x0000000f94187819 */ /* 0x000fe400000012ff */
[----:B------:R-:W-:Y:S02]  /*9730*/  FMNMX3 R19, R19, R203, R202, !PT ;  /* 0x000000cb13137276 */ /* 0x000fe400078000ca */
[----:B------:R-:W-:Y:S02]  /*9740*/  FSEL R25, R25, -INF , !P2 ;  /* 0xff80000019197808 */ /* 0x000fe40005000000 */
[----:B------:R-:W-:Y:S02]  /*9750*/  LOP3.LUT P2, RZ, R24, 0x1, RZ, 0xc0, !PT ;  /* 0x0000000118ff7812 */ /* 0x000fe4000784c0ff */
[----:B------:R-:W-:-:S02]  /*9760*/  FMNMX3 R24, R19, R201, R198, !PT ;  /* 0x000000c913187276 */ /* 0x000fc400078000c6 */
[----:B------:R-:W-:Y:S02]  /*9770*/  SHF.R.U64 R27, R148, 0x10, RZ ;  /* 0x00000010941b7819 */ /* 0x000fe400000012ff */
[----:B------:R-:W-:Y:S02]  /*9780*/  FMNMX3 R24, R24, R197, R187, !PT ;  /* 0x000000c518187276 */ /* 0x000fe400078000bb */
[----:B------:R-:W-:Y:S02]  /*9790*/  FSEL R26, R26, -INF , !P4 ;  /* 0xff8000001a1a7808 */ /* 0x000fe40006000000 */
[----:B------:R-:W-:Y:S02]  /*97a0*/  FMNMX3 R24, R24, R153, R152, !PT ;  /* 0x0000009918187276 */ /* 0x000fe40007800098 */
[----:B------:R-:W-:Y:S02]  /*97b0*/  LOP3.LUT P4, RZ, R27, 0x1, RZ, 0xc0, !PT ;  /* 0x000000011bff7812 */ /* 0x000fe4000788c0ff */
[----:B------:R-:W-:-:S02]  /*97c0*/  FMNMX3 R24, R24, R9, R8, !PT ;  /* 0x0000000918187276 */ /* 0x000fc40007800008 */
[----:B------:R-:W-:Y:S02]  /*97d0*/  SHF.R.U64 R30, R148, 0xe, RZ ;  /* 0x0000000e941e7819 */ /* 0x000fe400000012ff */
[----:B------:R-:W-:Y:S02]  /*97e0*/  FMNMX3 R24, R24, R4, R7, !PT ;  /* 0x0000000418187276 */ /* 0x000fe40007800007 */
[----:B------:R-:W-:Y:S02]  /*97f0*/  SHF.R.U64 R27, R148, 0xd, RZ ;  /* 0x0000000d941b7819 */ /* 0x000fe400000012ff */
[----:B------:R-:W-:Y:S02]  /*9800*/  FMNMX3 R24, R24, R6, R5, !PT ;  /* 0x0000000618187276 */ /* 0x000fe40007800005 */
[----:B------:R-:W-:Y:S02]  /*9810*/  SHF.R.U64 R19, R148, 0xb, RZ ;  /* 0x0000000b94137819 */ /* 0x000fe400000012ff */
[----:B------:R-:W-:-:S02]  /*9820*/  FMNMX3 R24, R24, R12, R11, !PT ;  /* 0x0000000c18187276 */ /* 0x000fc4000780000b */
[----:B------:R-:W-:Y:S02]  /*9830*/  FSEL R29, R29, -INF , !P1 ;  /* 0xff8000001d1d7808 */ /* 0x000fe40004800000 */
[----:B------:R-:W-:Y:S02]  /*9840*/  FMNMX3 R24, R24, R10, R13, !PT ;  /* 0x0000000a18187276 */ /* 0x000fe4000780000d */
[----:B------:R-:W-:Y:S02]  /*9850*/  FSEL R28, R28, -INF , !P5 ;  /* 0xff8000001c1c7808 */ /* 0x000fe40006800000 */
[----:B------:R-:W-:Y:S02]  /*9860*/  FSEL R149, R51, -INF , !P4 ;  /* 0xff80000033957808 */ /* 0x000fe40006000000 */
[----:B------:R-:W-:Y:S02]  /*9870*/  FMNMX3 R24, R24, R14, R15, !PT ;  /* 0x0000000e18187276 */ /* 0x000fe4000780000f */
[----:B------:R-:W-:-:S02]  /*9880*/  LOP3.LUT P1, RZ, R30, 0x1, RZ, 0xc0, !PT ;  /* 0x000000011eff7812 */ /* 0x000fc4000782c0ff */
[----:B------:R-:W-:Y:S02]  /*9890*/  LOP3.LUT P5, RZ, R27, 0x1, RZ, 0xc0, !PT ;  /* 0x000000011bff7812 */ /* 0x000fe400078ac0ff */
[----:B------:R-:W-:Y:S02]  /*98a0*/  LOP3.LUT P4, RZ, R19, 0x1, RZ, 0xc0, !PT ;  /* 0x0000000113ff7812 */ /* 0x000fe4000788c0ff */
[C---:B------:R-:W-:Y:S02]  /*98b0*/  SHF.R.U64 R27, R148.reuse, 0xc, RZ ;  /* 0x0000000c941b7819 */ /* 0x040fe400000012ff */
[----:B------:R-:W-:Y:S02]  /*98c0*/  SHF.R.U64 R19, R148, 0x9, RZ ;  /* 0x0000000994137819 */ /* 0x000fe400000012ff */
[----:B------:R-:W-:Y:S02]  /*98d0*/  FMNMX3 R24, R24, R16, R17, !PT ;  /* 0x0000001018187276 */ /* 0x000fe40007800011 */
[----:B------:R-:W-:-:S02]  /*98e0*/  FSEL R35, R35, -INF , !P3 ;  /* 0xff80000023237808 */ /* 0x000fc40005800000 */
[----:B------:R-:W-:Y:S02]  /*98f0*/  FSEL R150, R53, -INF , !P1 ;  /* 0xff80000035967808 */ /* 0x000fe40004800000 */
[----:B------:R-:W-:Y:S02]  /*9900*/  LOP3.LUT P3, RZ, R27, 0x1, RZ, 0xc0, !PT ;  /* 0x000000011bff7812 */ /* 0x000fe4000786c0ff */
[----:B------:R-:W-:Y:S02]  /*9910*/  LOP3.LUT P1, RZ, R19, 0x1, RZ, 0xc0, !PT ;  /* 0x0000000113ff7812 */ /* 0x000fe4000782c0ff */
[----:B------:R-:W-:Y:S02]  /*9920*/  SHF.R.U64 R19, R148, 0x7, RZ ;  /* 0x0000000794137819 */ /* 0x000fe400000012ff */
[----:B------:R-:W-:Y:S02]  /*9930*/  FMNMX3 R24, R24, R18, R21, !PT ;  /* 0x0000001218187276 */ /* 0x000fe40007800015 */
[----:B------:R-:W-:-:S02]  /*9940*/  FSEL R183, R55, -INF , !P3 ;  /* 0xff80000037b77808 */ /* 0x000fc40005800000 */
[----:B------:R-:W-:Y:S02]  /*9950*/  LOP3.LUT P3, RZ, R19, 0x1, RZ, 0xc0, !PT ;  /* 0x0000000113ff7812 */ /* 0x000fe4000786c0ff */
[----:B------:R-:W-:Y:S02]  /*9960*/  FMNMX3 R19, R24, R20, R23, !PT ;  /* 0x0000001418137276 */ /* 0x000fe40007800017 */
[----:B------:R-:W-:Y:S02]  /*9970*/  SHF.R.U64 R27, R148, 0xa, RZ ;  /* 0x0000000a941b7819 */ /* 0x000fe400000012ff */
[----:B------:R-:W-:Y:S02]  /*9980*/  FSEL R151, R52, -INF , !P2 ;  /* 0xff80000034977808 */ /* 0x000fe40005000000 */
[----:B------:R-:W-:Y:S02]  /*9990*/  FMNMX3 R24, R19, R22, R26, !PT ;  /* 0x0000001613187276 */ /* 0x000fe4000780001a */
[----:B------:R-:W-:-:S02]  /*99a0*/  LOP3.LUT P2, RZ, R27, 0x1, RZ, 0xc0, !PT ;  /* 0x000000011bff7812 */ /* 0x000fc4000784c0ff */
[----:B------:R-:W-:Y:S02]  /*99b0*/  SHF.R.U64 R27, R148, 0x8, RZ ;  /* 0x00000008941b7819 */ /* 0x000fe400000012ff */
[----:B------:R-:W-:Y:S02]  /*99c0*/  FMNMX3 R24, R24, R25, R29, !PT ;  /* 0x0000001918187276 */ /* 0x000fe4000780001d */
[----:B------:R-:W-:Y:S02]  /*99d0*/  FSEL R184, R54, -INF , !P5 ;  /* 0xff80000036b87808 */ /* 0x000fe40006800000 */
[----:B------:R-:W-:Y:S02]  /*99e0*/  LOP3.LUT P5, RZ, R27, 0x1, RZ, 0xc0, !PT ;  /* 0x000000011bff7812 */ /* 0x000fe400078ac0ff */
[----:B------:R-:W-:Y:S02]  /*99f0*/  SHF.R.U64 R19, R148, 0x3, RZ ;  /* 0x0000000394137819 */ /* 0x000fe400000012ff */
[----:B------:R-:W-:-:S02]  /*9a00*/  FMNMX3 R24, R24, R28, R35, !PT ;  /* 0x0000001c18187276 */ /* 0x000fc40007800023 */
[----:B------:R-:W-:Y:S02]  /*9a10*/  FSEL R155, R59, -INF , !P5 ;  /* 0xff8000003b9b7808 */ /* 0x000fe40006800000 */
[----:B------:R-:W-:Y:S02]  /*9a20*/  LOP3.LUT P5, RZ, R19, 0x1, RZ, 0xc0, !PT ;  /* 0x0000000113ff7812 */ /* 0x000fe400078ac0ff */
[----:B------:R-:W-:Y:S02]  /*9a30*/  FMNMX3 R19, R24, R149, R151, !PT ;  /* 0x0000009518137276 */ /* 0x000fe40007800097 */
[----:B------:R-:W-:Y:S02]  /*9a40*/  FSEL R185, R56, -INF , !P4 ;  /* 0xff80000038b97808 */ /* 0x000fe40006000000 */
[----:B------:R-:W-:Y:S02]  /*9a50*/  FMNMX3 R24, R19, R150, R184, !PT ;  /* 0x0000009613187276 */ /* 0x000fe400078000b8 */
[----:B------:R-:W-:-:S02]  /*9a60*/  SHF.R.U64 R27, R148, 0x5, RZ ;  /* 0x00000005941b7819 */ /* 0x000fc400000012ff */
[----:B------:R-:W-:Y:S02]  /*9a70*/  SHF.R.U64 R30, R148, 0x6, RZ ;  /* 0x00000006941e7819 */ /* 0x000fe400000012ff */
[----:B------:R-:W-:Y:S02]  /*9a80*/  FSEL R182, R57, -INF , !P2 ;  /* 0xff80000039b67808 */ /* 0x000fe40005000000 */
[----:B------:R-:W-:Y:S02]  /*9a90*/  FSEL R186, R58, -INF , !P1 ;  /* 0xff8000003aba7808 */ /* 0x000fe40004800000 */
[----:B------:R-:W-:Y:S01]  /*9aa0*/  FMNMX3 R19, R24, R183, R185, !PT ;  /* 0x000000b718137276 */ /* 0x000fe200078000b9 */
[----:B------:R-:W-:Y:S01]  /*9ab0*/  FMUL R24, R66, UR39 ;  /* 0x0000002742187c20 */ /* 0x000fe20008400000 */
[----:B------:R-:W-:Y:S02]  /*9ac0*/  LOP3.LUT P2, RZ, R27, 0x1, RZ, 0xc0, !PT ;  /* 0x000000011bff7812 */ /* 0x000fe4000784c0ff */
[----:B------:R-:W-:-:S02]  /*9ad0*/  SHF.R.U64 R27, R148, 0x4, RZ ;  /* 0x00000004941b7819 */ /* 0x000fc400000012ff */
[----:B------:R-:W-:Y:S02]  /*9ae0*/  LOP3.LUT P4, RZ, R30, 0x1, RZ, 0xc0, !PT ;  /* 0x000000011eff7812 */ /* 0x000fe4000788c0ff */
[----:B------:R-:W-:Y:S02]  /*9af0*/  FSEL R188, R60, -INF , !P3 ;  /* 0xff8000003cbc7808 */ /* 0x000fe40005800000 */
[----:B------:R-:W-:Y:S02]  /*9b00*/  FMNMX3 R19, R19, R182, R186, !PT ;  /* 0x000000b613137276 */ /* 0x000fe400078000ba */
[----:B------:R-:W-:Y:S02]  /*9b10*/  LOP3.LUT P1, RZ, R27, 0x1, RZ, 0xc0, !PT ;  /* 0x000000011bff7812 */ /* 0x000fe4000782c0ff */
[C---:B------:R-:W-:Y:S02]  /*9b20*/  SHF.R.U64 R27, R148.reuse, 0x2, RZ ;  /* 0x00000002941b7819 */ /* 0x040fe400000012ff */
[----:B------:R-:W-:-:S02]  /*9b30*/  SHF.R.U64 R148, R148, 0x1, RZ ;  /* 0x0000000194947819 */ /* 0x000fc400000012ff */
[----:B------:R-:W-:Y:S02]  /*9b40*/  FSEL R154, R61, -INF , !P4 ;  /* 0xff8000003d9a7808 */ /* 0x000fe40006000000 */
[----:B------:R-:W-:Y:S02]  /*9b50*/  FSEL R194, R62, -INF , !P2 ;  /* 0xff8000003ec27808 */ /* 0x000fe40005000000 */
[----:B------:R-:W-:Y:S02]  /*9b60*/  FMNMX3 R19, R19, R155, R188, !PT ;  /* 0x0000009b13137276 */ /* 0x000fe400078000bc */
[----:B-1----:R-:W-:Y:S02]  /*9b70*/  LOP3.LUT P6, RZ, R236, 0x7f, RZ, 0xc0, !PT ;  /* 0x0000007fecff7812 */ /* 0x002fe400078cc0ff */
[----:B------:R-:W-:Y:S02]  /*9b80*/  LOP3.LUT P3, RZ, R27, 0x1, RZ, 0xc0, !PT ;  /* 0x000000011bff7812 */ /* 0x000fe4000786c0ff */
[----:B------:R-:W-:-:S02]  /*9b90*/  LOP3.LUT P4, RZ, R148, 0x1, RZ, 0xc0, !PT ;  /* 0x0000000194ff7812 */ /* 0x000fc4000788c0ff */
[----:B------:R-:W-:Y:S02]  /*9ba0*/  FSEL R191, R63, -INF , !P1 ;  /* 0xff8000003fbf7808 */ /* 0x000fe40004800000 */
[----:B------:R-:W-:Y:S02]  /*9bb0*/  FSEL R65, R64, -INF , !P5 ;  /* 0xff80000040417808 */ /* 0x000fe40006800000 */
[----:B------:R-:W-:Y:S01]  /*9bc0*/  FMNMX3 R30, R19, R154, R194, !PT ;  /* 0x0000009a131e7276 */ /* 0x000fe200078000c2 */
[----:B------:R-:W-:Y:S01]  /*9bd0*/  FMUL R19, R67, UR39 ;  /* 0x0000002743137c20 */ /* 0x000fe20008400000 */
[----:B------:R-:W-:Y:S01]  /*9be0*/  LOP3.LUT P0, RZ, R0, 0x10000, RZ, 0xc0, !PT ;  /* 0x0001000000ff7812 */ /* 0x000fe2000780c0ff */
[----:B------:R-:W1:Y:S01]  /*9bf0*/  @!P6 SYNCS.CCTL.IV [UR10+0xa010] ;  /* 0x00a01000ff00e9b1 */ /* 0x000e62000800000a */
[----:B------:R-:W-:Y:S01]  /*9c00*/  FSEL R34, R34, -INF , !P3 ;  /* 0xff80000022227808 */ /* 0x000fe20005800000 */
[----:B------:R-:W-:Y:S01]  /*9c10*/  NOP ;  /* 0x0000000000007918 */ /* 0x000fe20000000000 */
[----:B------:R-:W-:-:S02]  /*9c20*/  FSEL R24, R24, -INF , !P4 ;  /* 0xff80000018187808 */ /* 0x000fc40006000000 */
[----:B------:R-:W-:Y:S02]  /*9c30*/  FMNMX3 R27, R30, R191, R65, !PT ;  /* 0x000000bf1e1b7276 */ /* 0x000fe40007800041 */
[----:B------:R-:W-:Y:S02]  /*9c40*/  FSEL R19, R19, -INF , !P0 ;  /* 0xff80000013137808 */ /* 0x000fe40004000000 */
[----:B------:R-:W-:Y:S01]  /*9c50*/  FMNMX3 R148, R27, R34, R24, !PT ;  /* 0x000000221b947276 */ /* 0x000fe20007800018 */
[----:B------:R-:W-:-:S03]  /*9c60*/  IMAD.U32 R27, R189, -0x80000000, RZ ;  /* 0x80000000bd1b7824 */ /* 0x000fc600078e00ff */
[----:B------:R-:W-:Y:S01]  /*9c70*/  FMNMX3 R148, R148, R19, R93, !PT ;  /* 0x0000001394947276 */ /* 0x000fe2000780005d */
[----:B-1----:R-:W1:Y:S04]  /*9c80*/  SYNCS.PHASECHK.TRANS64.TRYWAIT P0, [UR5], R27 ;  /* 0x0000001bff0075a7 */ /* 0x002e680008001105 */
[--C-:B------:R-:W-:Y:S01]  /*9c90*/  FADD R190, R190, -R148.reuse ;  /* 0x80000094bebe7221 */ /* 0x100fe20000000000 */
[--C-:B------:R-:W-:Y:S01]  /*9ca0*/  FADD R193, R193, -R148.reuse ;  /* 0x80000094c1c17221 */ /* 0x100fe20000000000 */
[--C-:B------:R-:W-:Y:S01]  /*9cb0*/  FADD R192, R192, -R148.reuse ;  /* 0x80000094c0c07221 */ /* 0x100fe20000000000 */
[--C-:B------:R-:W-:Y:S01]  /*9cc0*/  FADD R195, R195, -R148.reuse ;  /* 0x80000094c3c37221 */ /* 0x100fe20000000000 */
[----:B------:R-:W-:Y:S01]  /*9cd0*/  FMUL R190, R190, 1.4426950216293334961 ;  /* 0x3fb8aa3bbebe7820 */ /* 0x000fe20000400000 */
[----:B------:R-:W-:Y:S01]  /*9ce0*/  FMUL R193, R193, 1.4426950216293334961 ;  /* 0x3fb8aa3bc1c17820 */ /* 0x000fe20000400000 */
[--C-:B------:R-:W-:Y:S01]  /*9cf0*/  FADD R224, R224, -R148.reuse ;  /* 0x80000094e0e07221 */ /* 0x100fe20000000000 */
[--C-:B------:R-:W-:Y:S01]  /*9d00*/  FADD R213, R213, -R148.reuse ;  /* 0x80000094d5d57221 */ /* 0x100fe20000000000 */
[--C-:B------:R-:W-:Y:S01]  /*9d10*/  FADD R216, R216, -R148.reuse ;  /* 0x80000094d8d87221 */ /* 0x100fe20000000000 */
[--C-:B------:R-:W-:Y:S01]  /*9d20*/  FADD R217, R217, -R148.reuse ;  /* 0x80000094d9d97221 */ /* 0x100fe20000000000 */
[--C-:B------:R-:W-:Y:S01]  /*9d30*/  FADD R222, R222, -R148.reuse ;  /* 0x80000094dede7221 */ /* 0x100fe20000000000 */
[--C-:B------:R-:W-:Y:S01]  /*9d40*/  FADD R223, R223, -R148.reuse ;  /* 0x80000094dfdf7221 */ /* 0x100fe20000000000 */
[----:B------:R2:W3:Y:S01]  /*9d50*/  MUFU.EX2 R199, R190 ;  /* 0x000000be00c77308 */ /* 0x0004e20000000800 */
[----:B------:R-:W-:Y:S01]  /*9d60*/  FMUL R200, R192, 1.4426950216293334961 ;  /* 0x3fb8aa3bc0c87820 */ /* 0x000fe20000400000 */
[----:B------:R-:W-:Y:S01]  /*9d70*/  FMUL R195, R195, 1.4426950216293334961 ;  /* 0x3fb8aa3bc3c37820 */ /* 0x000fe20000400000 */
[----:B------:R-:W-:Y:S01]  /*9d80*/  FMUL R192, R224, 1.4426950216293334961 ;  /* 0x3fb8aa3be0c07820 */ /* 0x000fe20000400000 */
[----:B------:R-:W-:Y:S01]  /*9d90*/  FMUL R189, R217, 1.4426950216293334961 ;  /* 0x3fb8aa3bd9bd7820 */ /* 0x000fe20000400000 */
[----:B------:R-:W-:Y:S01]  /*9da0*/  FMUL R66, R222, 1.4426950216293334961 ;  /* 0x3fb8aa3bde427820 */ /* 0x000fe20000400000 */
[----:B------:R-:W-:Y:S01]  /*9db0*/  FMUL R67, R223, 1.4426950216293334961 ;  /* 0x3fb8aa3bdf437820 */ /* 0x000fe20000400000 */
[----:B------:R-:W-:Y:S01]  /*9dc0*/  FADD R212, R212, -R148 ;  /* 0x80000094d4d47221 */ /* 0x000fe20000000000 */
[----:B------:R4:W0:Y:S01]  /*9dd0*/  MUFU.EX2 R196, R193 ;  /* 0x000000c100c47308 */ /* 0x0008220000000800 */
[----:B--2---:R-:W-:-:S07]  /*9de0*/  FMUL R190, R216, 1.4426950216293334961 ;  /* 0x3fb8aa3bd8be7820 */ /* 0x004fce0000400000 */
[----:B------:R-:W2:Y:S01]  /*9df0*/  MUFU.EX2 R200, R200 ;  /* 0x000000c800c87308 */ /* 0x000ea20000000800 */
[----:B----4-:R-:W-:-:S07]  /*9e00*/  FMUL R193, R213, 1.4426950216293334961 ;  /* 0x3fb8aa3bd5c17820 */ /* 0x010fce0000400000 */
[----:B------:R-:W4:Y:S08]  /*9e10*/  MUFU.EX2 R195, R195 ;  /* 0x000000c300c37308 */ /* 0x000f300000000800 */
[----:B------:R-:W0:Y:S08]  /*9e20*/  MUFU.EX2 R192, R192 ;  /* 0x000000c000c07308 */ /* 0x000e300000000800 */
[----:B------:R-:W0:Y:S08]  /*9e30*/  MUFU.EX2 R193, R193 ;  /* 0x000000c100c17308 */ /* 0x000e300000000800 */
[----:B------:R-:W0:Y:S08]  /*9e40*/  MUFU.EX2 R190, R190 ;  /* 0x000000be00be7308 */ /* 0x000e300000000800 */
[----:B------:R-:W0:Y:S08]  /*9e50*/  MUFU.EX2 R189, R189 ;  /* 0x000000bd00bd7308 */ /* 0x000e300000000800 */
[----:B------:R-:W0:Y:S08]  /*9e60*/  MUFU.EX2 R66, R66 ;  /* 0x0000004200427308 */ /* 0x000e300000000800 */
[----:B------:R-:W0:Y:S01]  /*9e70*/  MUFU.EX2 R67, R67 ;  /* 0x0000004300437308 */ /* 0x000e220000000800 */
[----:B-1234-:R-:W-:Y:S05]  /*9e80*/  @!P0 BRA `(.L_x_18) ;  /* 0x0000004800088947 */ /* 0x01efea0003800000 */
.L_x_26:
[----:B------:R-:W-:Y:S01]  /*9e90*/  IMAD.U32 R47, RZ, RZ, UR25 ;  /* 0x00000019ff2f7e24 */ /* 0x000fe2000f8e00ff */
[----:B------:R-:W2:Y:S01]  /*9ea0*/  LDG.E.U16 R36, desc[UR30][R36.64] ;  /* 0x0000001e24247981 */ /* 0x000ea2000c1e1500 */
[----:B------:R-:W-:Y:S02]  /*9eb0*/  IMAD.U32 R49, RZ, RZ, UR25 ;  /* 0x00000019ff317e24 */ /* 0x000fe4000f8e00ff */
[----:B------:R-:W-:Y:S01]  /*9ec0*/  FADD R211, R211, -R148 ;  /* 0x80000094d3d37221 */ /* 0x000fe20000000000 */
[----:B------:R-:W-:-:S04]  /*9ed0*/  IMAD.WIDE R46, R47, 0x2, R118 ;  /* 0x000000022f2e7825 */ /* 0x000fc800078e0276 */
[----:B------:R-:W-:Y:S01]  /*9ee0*/  FMUL R63, R212, 1.4426950216293334961 ;  /* 0x3fb8aa3bd43f7820 */ /* 0x000fe20000400000 */
[----:B------:R-:W-:Y:S01]  /*9ef0*/  IMAD.WIDE R48, R49, 0x2, R110 ;  /* 0x0000000231307825 */ /* 0x000fe200078e026e */
[----:B------:R-:W3:Y:S03]  /*9f00*/  LDG.E.U16 R46, desc[UR30][R46.64] ;  /* 0x0000001e2e2e7981 */ /* 0x000ee6000c1e1500 */
[----:B------:R-:W-:-:S04]  /*9f10*/  IMAD.WIDE R30, R31, 0x2, R128 ;  /* 0x000000021f1e7825 */ /* 0x000fc800078e0280 */
[----:B------:R-:W-:Y:S01]  /*9f20*/  IMAD.U32 R39, RZ, RZ, UR25 ;  /* 0x00000019ff277e24 */ /* 0x000fe2000f8e00ff */
[----:B------:R1:W4:Y:S01]  /*9f30*/  LDG.E.U16 R37, desc[UR30][R30.64] ;  /* 0x0000001e1e257981 */ /* 0x000322000c1e1500 */
[----:B------:R-:W-:Y:S02]  /*9f40*/  IMAD.U32 R27, RZ, RZ, UR25 ;  /* 0x00000019ff1b7e24 */ /* 0x000fe4000f8e00ff */
[----:B------:R-:W-:Y:S01]  /*9f50*/  IMAD.U32 R51, RZ, RZ, UR25 ;  /* 0x00000019ff337e24 */ /* 0x000fe2000f8e00ff */
[----:B------:R5:W2:Y:S01]  /*9f60*/  LDG.E.U16 R47, desc[UR30][R48.64] ;  /* 0x0000001e302f7981 */ /* 0x000aa2000c1e1500 */
[----:B------:R-:W-:-:S04]  /*9f70*/  IMAD.WIDE R38, R39, 0x2, R120 ;  /* 0x0000000227267825 */ /* 0x000fc800078e0278 */
[----:B------:R-:W-:Y:S02]  /*9f80*/  IMAD.U32 R41, RZ, RZ, UR25 ;  /* 0x00000019ff297e24 */ /* 0x000fe4000f8e00ff */
[----:B------:R-:W-:Y:S01]  /*9f90*/  IMAD.U32 R53, RZ, RZ, UR25 ;  /* 0x00000019ff357e24 */ /* 0x000fe2000f8e00ff */
[----:B------:R-:W2:Y:S01]  /*9fa0*/  LDG.E.U16 R38, desc[UR30][R38.64] ;  /* 0x0000001e26267981 */ /* 0x000ea2000c1e1500 */
[----:B-1----:R-:W-:Y:S01]  /*9fb0*/  IMAD.WIDE R30, R27, 0x2, R112 ;  /* 0x000000021b1e7825 */ /* 0x002fe200078e0270 */
[----:B------:R-:W-:-:S03]  /*9fc0*/  MOV R33, UR25 ;  /* 0x0000001900217c02 */ /* 0x000fc60008000f00 */
[----:B------:R-:W-:Y:S02]  /*9fd0*/  IMAD.U32 R55, RZ, RZ, UR25 ;  /* 0x00000019ff377e24 */ /* 0x000fe4000f8e00ff */
[----:B------:R-:W-:Y:S02]  /*9fe0*/  IMAD.U32 R43, RZ, RZ, UR25 ;  /* 0x00000019ff2b7e24 */ /* 0x000fe4000f8e00ff */
[----:B------:R-:W-:Y:S01]  /*9ff0*/  FADD R197, R197, -R148 ;  /* 0x80000094c5c57221 */ /* 0x000fe20000000000 */
[----:B-----5:R-:W-:Y:S01]  /*a000*/  IMAD.WIDE R48, R27, 0x2, R102 ;  /* 0x000000021b307825 */ /* 0x020fe200078e0266 */
[----:B------:R1:W5:Y:S03]  /*a010*/  LDG.E.U16 R39, desc[UR30][R30.64] ;  /* 0x0000001e1e277981 */ /* 0x000366000c1e1500 */
[--C-:B------:R-:W-:Y:S01]  /*a020*/  FADD R203, R203, -R148.reuse ;  /* 0x80000094cbcb7221 */ /* 0x100fe20000000000 */
[----:B------:R-:W-:Y:S01]  /*a030*/  FADD R198, R198, -R148 ;  /* 0x80000094c6c67221 */ /* 0x000fe20000000000 */
[----:B------:R-:W-:-:S04]  /*a040*/  IMAD.WIDE R50, R51, 0x2, R94 ;  /* 0x0000000233327825 */ /* 0x000fc800078e025e */
[----:B------:R-:W-:Y:S01]  /*a050*/  IMAD.U32 R57, RZ, RZ, UR25 ;  /* 0x00000019ff397e24 */ /* 0x000fe2000f8e00ff */
[----:B------:R-:W2:Y:S01]  /*a060*/  LDG.E.U16 R48, desc[UR30][R48.64] ;  /* 0x0000001e30307981 */ /* 0x000ea2000c1e1500 */
[----:B------:R-:W-:-:S04]  /*a070*/  IMAD.WIDE R40, R41, 0x2, R104 ;  /* 0x0000000229287825 */ /* 0x000fc800078e0268 */
[----:B------:R-:W-:Y:S02]  /*a080*/  IMAD.U32 R59, RZ, RZ, UR25 ;  /* 0x00000019ff3b7e24 */ /* 0x000fe4000f8e00ff */
[----:B------:R-:W-:Y:S01]  /*a090*/  IMAD.U32 R45, RZ, RZ, UR25 ;  /* 0x00000019ff2d7e24 */ /* 0x000fe2000f8e00ff */
[----:B------:R-:W2:Y:S01]  /*a0a0*/  LDG.E.U16 R40, desc[UR30][R40.64] ;  /* 0x0000001e28287981 */ /* 0x000ea2000c1e1500 */
[----:B-1----:R-:W-:-:S04]  /*a0b0*/  IMAD.WIDE R30, R27, 0x2, R96 ;  /* 0x000000021b1e7825 */ /* 0x002fc800078e0260 */
[--C-:B------:R-:W-:Y:S01]  /*a0c0*/  FADD R153, R153, -R148.reuse ;  /* 0x8000009499997221 */ /* 0x100fe20000000000 */
[----:B------:R-:W-:Y:S01]  /*a0d0*/  FADD R206, R206, -R148 ;  /* 0x80000094cece7221 */ /* 0x000fe20000000000 */
[----:B------:R1:W2:Y:S01]  /*a0e0*/  LDG.E.U16 R49, desc[UR30][R50.64] ;  /* 0x0000001e32317981 */ /* 0x0002a2000c1e1500 */
[----:B------:R-:W-:-:S04]  /*a0f0*/  IMAD.WIDE R42, R43, 0x2, R84 ;  /* 0x000000022b2a7825 */ /* 0x000fc800078e0254 */
[--C-:B------:R-:W-:Y:S01]  /*a100*/  FADD R187, R187, -R148.reuse ;  /* 0x80000094bbbb7221 */ /* 0x100fe20000000000 */
[--C-:B------:R-:W-:Y:S01]  /*a110*/  FADD R9, R9, -R148.reuse ;  /* 0x8000009409097221 */ /* 0x100fe20000000000 */
[--C-:B------:R-:W-:Y:S01]  /*a120*/  FADD R201, R201, -R148.reuse ;  /* 0x80000094c9c97221 */ /* 0x100fe20000000000 */
[--C-:B------:R-:W-:Y:S01]  /*a130*/  FADD R152, R152, -R148.reuse ;  /* 0x8000009498987221 */ /* 0x100fe20000000000 */
[----:B------:R0:W2:Y:S01]  /*a140*/  LDG.E.U16 R41, desc[UR30][R30.64] ;  /* 0x0000001e1e297981 */ /* 0x0000a2000c1e1500 */
[--C-:B------:R-:W-:Y:S01]  /*a150*/  FADD R8, R8, -R148.reuse ;  /* 0x8000009408087221 */ /* 0x100fe20000000000 */
[----:B------:R-:W-:Y:S01]  /*a160*/  FMUL R64, R211, 1.4426950216293334961 ;  /* 0x3fb8aa3bd3407820 */ /* 0x000fe20000400000 */
[----:B------:R-:W-:Y:S01]  /*a170*/  FADD R202, R202, -R148 ;  /* 0x80000094caca7221 */ /* 0x000fe20000000000 */
[----:B-1----:R-:W-:Y:S01]  /*a180*/  IMAD.WIDE R50, R53, 0x2, R82 ;  /* 0x0000000235327825 */ /* 0x002fe200078e0252 */
[----:B------:R-:W2:Y:S03]  /*a190*/  LDG.E.U16 R42, desc[UR30][R42.64] ;  /* 0x0000001e2a2a7981 */ /* 0x000ea6000c1e1500 */
[--C-:B------:R-:W-:Y:S01]  /*a1a0*/  FADD R4, R4, -R148.reuse ;  /* 0x8000009404047221 */ /* 0x100fe20000000000 */
[----:B------:R-:W-:Y:S01]  /*a1b0*/  FADD R207, R207, -R148 ;  /* 0x80000094cfcf7221 */ /* 0x000fe20000000000 */
[----:B------:R-:W-:-:S04]  /*a1c0*/  IMAD.WIDE R52, R55, 0x2, R74 ;  /* 0x0000000237347825 */ /* 0x000fc800078e024a */
[----:B------:R-:W-:Y:S01]  /*a1d0*/  IMAD.U32 R225, RZ, RZ, UR25 ;  /* 0x00000019ffe17e24 */ /* 0x000fe2000f8e00ff */
[----:B------:R-:W2:Y:S01]  /*a1e0*/  LDG.E.U16 R50, desc[UR30][R50.64] ;  /* 0x0000001e32327981 */ /* 0x000ea2000c1e1500 */
[----:B0-----:R-:W-:-:S04]  /*a1f0*/  IMAD.WIDE R30, R33, 0x2, R76 ;  /* 0x00000002211e7825 */ /* 0x001fc800078e024c */
[----:B------:R-:W-:Y:S01]  /*a200*/  FMUL R197, R197, 1.4426950216293334961 ;  /* 0x3fb8aa3bc5c57820 */ /* 0x000fe20000400000 */
[----:B------:R-:W-:Y:S01]  /*a210*/  FMUL R33, R203, 1.4426950216293334961 ;  /* 0x3fb8aa3bcb217820 */ /* 0x000fe20000400000 */
[----:B------:R-:W-:Y:S01]  /*a220*/  FADD R7, R7, -R148 ;  /* 0x8000009407077221 */ /* 0x000fe20000000000 */
[----:B------:R-:W-:Y:S01]  /*a230*/  IMAD.WIDE R56, R57, 0x2, R124 ;  /* 0x0000000239387825 */ /* 0x000fe200078e027c */
[----:B------:R0:W2:Y:S03]  /*a240*/  LDG.E.U16 R43, desc[UR30][R30.64] ;  /* 0x0000001e1e2b7981 */ /* 0x0000a6000c1e1500 */
[--C-:B------:R-:W-:Y:S01]  /*a250*/  FADD R210, R210, -R148.reuse ;  /* 0x80000094d2d27221 */ /* 0x100fe20000000000 */
[----:B------:R-:W-:Y:S01]  /*a260*/  FADD R10, R10, -R148 ;  /* 0x800000940a0a7221 */ /* 0x000fe20000000000 */
[----:B------:R-:W1:Y:S01]  /*a270*/  MUFU.EX2 R63, R63 ;  /* 0x0000003f003f7308 */ /* 0x000e620000000800 */
[----:B------:R0:W2:Y:S01]  /*a280*/  LDG.E.U16 R51, desc[UR30][R52.64] ;  /* 0x0000001e34337981 */ /* 0x0000a2000c1e1500 */
[----:B------:R-:W-:-:S02]  /*a290*/  IMAD.U32 R203, RZ, RZ, UR25 ;  /* 0x00000019ffcb7e24 */ /* 0x000fc4000f8e00ff */
[----:B------:R-:W-:-:S04]  /*a2a0*/  IMAD.WIDE R58, R59, 0x2, R108 ;  /* 0x000000023b3a7825 */ /* 0x000fc800078e026c */
[----:B0-----:R-:W-:-:S04]  /*a2b0*/  IMAD.WIDE R30, R27, 0x2, R126 ;  /* 0x000000021b1e7825 */ /* 0x001fc800078e027e */
[----:B------:R-:W-:-:S04]  /*a2c0*/  IMAD.WIDE R52, R55, 0x2, R132 ;  /* 0x0000000237347825 */ /* 0x000fc800078e0284 */
[----:B------:R-:W-:Y:S01]  /*a2d0*/  FMUL R27, R198, 1.4426950216293334961 ;  /* 0x3fb8aa3bc61b7820 */ /* 0x000fe20000400000 */
[----:B------:R-:W-:Y:S01]  /*a2e0*/  IMAD.WIDE R54, R55, 0x2, R116 ;  /* 0x0000000237367825 */ /* 0x000fe200078e0274 */
[----:B------:R0:W-:Y:S01]  /*a2f0*/  MUFU.EX2 R198, R197 ;  /* 0x000000c500c67308 */ /* 0x0001e20000000800 */
[----:B------:R-:W2:Y:S02]  /*a300*/  LDG.E.U16 R52, desc[UR30][R52.64] ;  /* 0x0000001e34347981 */ /* 0x000ea4000c1e1500 */
[----:B------:R-:W-:Y:S02]  /*a310*/  IMAD.WIDE R44, R45, 0x2, R134 ;  /* 0x000000022d2c7825 */ /* 0x000fe400078e0286 */
[----:B------:R-:W2:Y:S02]  /*a320*/  LDG.E.U16 R54, desc[UR30][R54.64] ;  /* 0x0000001e36367981 */ /* 0x000ea4000c1e1500 */
[----:B0-----:R-:W-:Y:S02]  /*a330*/  IMAD.U32 R197, RZ, RZ, UR25 ;  /* 0x00000019ffc57e24 */ /* 0x001fe4000f8e00ff */
[----:B------:R-:W-:Y:S01]  /*a340*/  FMUL R153, R153, 1.4426950216293334961 ;  /* 0x3fb8aa3b99997820 */ /* 0x000fe20000400000 */
[----:B------:R0:W2:Y:S04]  /*a350*/  LDG.E.U16 R53, desc[UR30][R56.64] ;  /* 0x0000001e38357981 */ /* 0x0000a8000c1e1500 */
[----:B------:R1:W2:Y:S01]  /*a360*/  LDG.E.U16 R55, desc[UR30][R58.64] ;  /* 0x0000001e3a377981 */ /* 0x0002a2000c1e1500 */
[----:B------:R-:W-:Y:S01]  /*a370*/  FMUL R187, R187, 1.4426950216293334961 ;  /* 0x3fb8aa3bbbbb7820 */ /* 0x000fe20000400000 */
[----:B------:R-:W-:Y:S01]  /*a380*/  FMUL R213, R9, 1.4426950216293334961 ;  /* 0x3fb8aa3b09d57820 */ /* 0x000fe20000400000 */
[----:B------:R-:W-:Y:S01]  /*a390*/  FMUL R32, R206, 1.4426950216293334961 ;  /* 0x3fb8aa3bce207820 */ /* 0x000fe20000400000 */
[----:B------:R-:W2:Y:S01]  /*a3a0*/  LDG.E.U16 R44, desc[UR30][R44.64] ;  /* 0x0000001e2c2c7981 */ /* 0x000ea2000c1e1500 */
[----:B0-----:R-:W-:-:S04]  /*a3b0*/  IMAD.WIDE R56, R203, 0x2, R100 ;  /* 0x00000002cb387825 */ /* 0x001fc800078e0264 */
[----:B-1----:R-:W-:Y:S02]  /*a3c0*/  IMAD.WIDE R58, R197, 0x2, R88 ;  /* 0x00000002c53a7825 */ /* 0x002fe400078e0258 */
[----:B------:R-:W2:Y:S01]  /*a3d0*/  LDG.E.U16 R56, desc[UR30][R56.64] ;  /* 0x0000001e38387981 */ /* 0x000ea2000c1e1500 */
[----:B------:R0:W-:Y:S01]  /*a3e0*/  MUFU.EX2 R206, R153 ;  /* 0x0000009900ce7308 */ /* 0x0001e20000000800 */
[----:B------:R-:W-:Y:S02]  /*a3f0*/  IMAD.U32 R9, RZ, RZ, UR25 ;  /* 0x00000019ff097e24 */ /* 0x000fe4000f8e00ff */
[----:B------:R-:W-:Y:S01]  /*a400*/  FMUL R211, R152, 1.4426950216293334961 ;  /* 0x3fb8aa3b98d37820 */ /* 0x000fe20000400000 */
[----:B------:R1:W2:Y:S01]  /*a410*/  LDG.E.U16 R45, desc[UR30][R30.64] ;  /* 0x0000001e1e2d7981 */ /* 0x0002a2000c1e1500 */
[----:B------:R-:W-:-:S03]  /*a420*/  FMUL R217, R8, 1.4426950216293334961 ;  /* 0x3fb8aa3b08d97820 */ /* 0x000fc60000400000 */
[----:B------:R1:W2:Y:S01]  /*a430*/  LDG.E.U16 R57, desc[UR30][R58.64] ;  /* 0x0000001e3a397981 */ /* 0x0002a2000c1e1500 */
[----:B0-----:R-:W-:-:S04]  /*a440*/  IMAD.WIDE R152, R197, 0x2, R72 ;  /* 0x00000002c5987825 */ /* 0x001fc800078e0248 */
[----:B-1----:R-:W-:Y:S01]  /*a450*/  FMUL R31, R201, 1.4426950216293334961 ;  /* 0x3fb8aa3bc91f7820 */ /* 0x002fe20000400000 */
[----:B------:R-:W-:Y:S01]  /*a460*/  IMAD.WIDE R8, R9, 0x2, R122 ;  /* 0x0000000209087825 */ /* 0x000fe200078e027a */
[----:B------:R0:W-:Y:S03]  /*a470*/  MUFU.EX2 R201, R187 ;  /* 0x000000bb00c97308 */ /* 0x0001e60000000800 */
[----:B------:R-:W-:-:S04]  /*a480*/  IMAD.WIDE R58, R203, 0x2, R80 ;  /* 0x00000002cb3a7825 */ /* 0x000fc800078e0250 */
[----:B------:R-:W-:Y:S01]  /*a490*/  FMUL R202, R202, 1.4426950216293334961 ;  /* 0x3fb8aa3bcaca7820 */ /* 0x000fe20000400000 */
[----:B------:R1:W2:Y:S01]  /*a4a0*/  LDG.E.U16 R197, desc[UR30][R8.64] ;  /* 0x0000001e08c57981 */ /* 0x0002a2000c1e1500 */
[----:B0-----:R-:W-:-:S03]  /*a4b0*/  IMAD.U32 R187, RZ, RZ, UR25 ;  /* 0x00000019ffbb7e24 */ /* 0x001fc6000f8e00ff */
[----:B------:R-:W2:Y:S01]  /*a4c0*/  LDG.E.U16 R58, desc[UR30][R58.64] ;  /* 0x0000001e3a3a7981 */ /* 0x000ea2000c1e1500 */
[----:B------:R-:W-:Y:S01]  /*a4d0*/  FMUL R222, R4, 1.4426950216293334961 ;  /* 0x3fb8aa3b04de7820 */ /* 0x000fe20000400000 */
[----:B------:R-:W-:Y:S01]  /*a4e0*/  FADD R4, R6, -R148 ;  /* 0x8000009406047221 */ /* 0x000fe20000000000 */
[C---:B-1----:R-:W-:Y:S01]  /*a4f0*/  IMAD.WIDE R8, R187.reuse, 0x2, R114 ;  /* 0x00000002bb087825 */ /* 0x042fe200078e0272 */
[----:B------:R0:W2:Y:S01]  /*a500*/  LDG.E.U16 R59, desc[UR30][R152.64] ;  /* 0x0000001e983b7981 */ /* 0x0000a2000c1e1500 */
[----:B------:R1:W-:Y:S02]  /*a510*/  MUFU.EX2 R30, R202 ;  /* 0x000000ca001e7308 */ /* 0x0003e40000000800 */
[----:B0-----:R-:W-:Y:S01]  /*a520*/  IMAD.WIDE R152, R187, 0x2, R130 ;  /* 0x00000002bb987825 */ /* 0x001fe200078e0282 */
[----:B-1----:R0:W2:Y:S04]  /*a530*/  LDG.E.U16 R202, desc[UR30][R8.64] ;  /* 0x0000001e08ca7981 */ /* 0x0020a8000c1e1500 */
[----:B------:R1:W2:Y:S01]  /*a540*/  LDG.E.U16 R60, desc[UR30][R152.64] ;  /* 0x0000001e983c7981 */ /* 0x0002a2000c1e1500 */
[----:B------:R-:W-:Y:S01]  /*a550*/  FMUL R224, R4, 1.4426950216293334961 ;  /* 0x3fb8aa3b04e07820 */ /* 0x000fe20000400000 */
[----:B------:R-:W-:Y:S01]  /*a560*/  FMUL R61, R207, 1.4426950216293334961 ;  /* 0x3fb8aa3bcf3d7820 */ /* 0x000fe20000400000 */
[----:B0-----:R-:W-:-:S04]  /*a570*/  IMAD.WIDE R8, R187, 0x2, R98 ;  /* 0x00000002bb087825 */ /* 0x001fc800078e0262 */
[----:B------:R-:W-:Y:S01]  /*a580*/  FADD R187, R5, -R148 ;  /* 0x8000009405bb7221 */ /* 0x000fe20000000000 */
[----:B-1----:R-:W-:-:S04]  /*a590*/  IMAD.WIDE R152, R203, 0x2, R106 ;  /* 0x00000002cb987825 */ /* 0x002fc800078e026a */
[----:B------:R-:W-:Y:S01]  /*a5a0*/  IMAD.WIDE R4, R225, 0x2, R78 ;  /* 0x00000002e1047825 */ /* 0x000fe200078e024e */
[----:B------:R0:W2:Y:S03]  /*a5b0*/  LDG.E.U16 R203, desc[UR30][R152.64] ;  /* 0x0000001e98cb7981 */ /* 0x0000a6000c1e1500 */
[----:B------:R-:W-:Y:S02]  /*a5c0*/  IMAD.U32 R207, RZ, RZ, UR25 ;  /* 0x00000019ffcf7e24 */ /* 0x000fe4000f8e00ff */
[----:B------:R-:W-:Y:S01]  /*a5d0*/  FMUL R223, R7, 1.4426950216293334961 ;  /* 0x3fb8aa3b07df7820 */ /* 0x000fe20000400000 */
[----:B------:R1:W2:Y:S01]  /*a5e0*/  LDG.E.U16 R212, desc[UR30][R4.64] ;  /* 0x0000001e04d47981 */ /* 0x0002a2000c1e1500 */
[----:B0-----:R-:W-:Y:S02]  /*a5f0*/  IMAD.U32 R153, RZ, RZ, UR25 ;  /* 0x00000019ff997e24 */ /* 0x001fe4000f8e00ff */
[----:B------:R-:W-:-:S04]  /*a600*/  IMAD.WIDE R6, R207, 0x2, R86 ;  /* 0x00000002cf067825 */ /* 0x000fc800078e0256 */
[----:B------:R-:W-:Y:S01]  /*a610*/  FMUL R62, R210, 1.4426950216293334961 ;  /* 0x3fb8aa3bd23e7820 */ /* 0x000fe20000400000 */
[----:B------:R-:W2:Y:S01]  /*a620*/  LDG.E.U16 R207, desc[UR30][R8.64] ;  /* 0x0000001e08cf7981 */ /* 0x000ea2000c1e1500 */
[----:B-1----:R-:W-:-:S03]  /*a630*/  IMAD.WIDE R4, R153, 0x2, R70 ;  /* 0x0000000299047825 */ /* 0x002fc600078e0246 */
[----:B------:R0:W2:Y:S04]  /*a640*/  LDG.E.U16 R210, desc[UR30][R6.64] ;  /* 0x0000001e06d27981 */ /* 0x0000a8000c1e1500 */
[----:B------:R1:W2:Y:S01]  /*a650*/  LDG.E.U16 R216, desc[UR30][R4.64] ;  /* 0x0000001e04d87981 */ /* 0x0002a2000c1e1500 */
[----:B0-----:R-:W-:-:S04]  /*a660*/  FADD R7, R199, R200 ;  /* 0x000000c8c7077221 */ /* 0x001fc80000000000 */
[----:B------:R-:W-:-:S04]  /*a670*/  FADD R8, R196, R7 ;  /* 0x00000007c4087221 */ /* 0x000fc80000000000 */
[----:B------:R-:W-:Y:S01]  /*a680*/  FADD R9, R195, R8 ;  /* 0x00000008c3097221 */ /* 0x000fe20000000000 */
[----:B------:R-:W-:-:S03]  /*a690*/  FMUL R10, R10, 1.4426950216293334961 ;  /* 0x3fb8aa3b0a0a7820 */ /* 0x000fc60000400000 */
[----:B------:R-:W-:Y:S01]  /*a6a0*/  FADD R8, R192, R9 ;  /* 0x00000009c0087221 */ /* 0x000fe20000000000 */
[----:B------:R0:W-:Y:S03]  /*a6b0*/  MUFU.EX2 R228, R10 ;  /* 0x0000000a00e47308 */ /* 0x0001e60000000800 */
[----:B------:R-:W-:Y:S01]  /*a6c0*/  FADD R9, R193, R8 ;  /* 0x00000008c1097221 */ /* 0x000fe20000000000 */
[----:B-1----:R-:W-:-:S03]  /*a6d0*/  FADD R5, R26, -R148 ;  /* 0x800000941a057221 */ /* 0x002fc60000000000 */
[----:B0-----:R-:W-:Y:S01]  /*a6e0*/  FADD R10, R190, R9 ;  /* 0x00000009be0a7221 */ /* 0x001fe20000000000 */
[----:B------:R-:W0:Y:S01]  /*a6f0*/  MUFU.EX2 R64, R64 ;  /* 0x0000004000407308 */ /* 0x000e220000000800 */
[----:B------:R-:W-:Y:S02]  /*a700*/  FMUL R6, R5, 1.4426950216293334961 ;  /* 0x3fb8aa3b05067820 */ /* 0x000fe40000400000 */
[----:B------:R-:W-:Y:S01]  /*a710*/  FADD R9, R189, R10 ;  /* 0x0000000abd097221 */ /* 0x000fe20000000000 */
[----:B------:R-:W-:-:S03]  /*a720*/  FADD R5, R25, -R148 ;  /* 0x8000009419057221 */ /* 0x000fc60000000000 */
[----:B------:R-:W-:Y:S01]  /*a730*/  FADD R10, R66, R9 ;  /* 0x00000009420a7221 */ /* 0x000fe20000000000 */
[----:B------:R-:W1:Y:S01]  /*a740*/  MUFU.EX2 R62, R62 ;  /* 0x0000003e003e7308 */ /* 0x000e620000000800 */
[----:B------:R-:W-:Y:S02]  /*a750*/  FMUL R7, R5, 1.4426950216293334961 ;  /* 0x3fb8aa3b05077820 */ /* 0x000fe40000400000 */
[----:B------:R-:W-:Y:S01]  /*a760*/  FADD R10, R67, R10 ;  /* 0x0000000a430a7221 */ /* 0x000fe20000000000 */
[----:B------:R-:W-:-:S04]  /*a770*/  FADD R5, R29, -R148 ;  /* 0x800000941d057221 */ /* 0x000fc80000000000 */
[----:B------:R-:W0:Y:S01]  /*a780*/  MUFU.EX2 R61, R61 ;  /* 0x0000003d003d7308 */ /* 0x000e220000000800 */
[----:B------:R-:W-:-:S07]  /*a790*/  FMUL R8, R5, 1.4426950216293334961 ;  /* 0x3fb8aa3b05087820 */ /* 0x000fce0000400000 */
[----:B------:R-:W0:Y:S01]  /*a7a0*/  MUFU.EX2 R32, R32 ;  /* 0x0000002000207308 */ /* 0x000e220000000800 */
[----:B------:R-:W-:-:S07]  /*a7b0*/  FADD R5, R28, -R148 ;  /* 0x800000941c057221 */ /* 0x000fce0000000000 */
[----:B------:R0:W-:Y:S02]  /*a7c0*/  MUFU.EX2 R29, R7 ;  /* 0x00000007001d7308 */ /* 0x0001e40000000800 */
[----:B0-----:R-:W-:-:S06]  /*a7d0*/  FADD R7, R63, R10 ;  /* 0x0000000a3f077221 */ /* 0x001fcc0000000000 */
[----:B------:R-:W0:Y:S01]  /*a7e0*/  MUFU.EX2 R33, R33 ;  /* 0x0000002100217308 */ /* 0x000e220000000800 */
[----:B------:R-:W-:-:S07]  /*a7f0*/  FADD R7, R64, R7 ;  /* 0x0000000740077221 */ /* 0x000fce0000000000 */
[----:B------:R1:W-:Y:S08]  /*a800*/  MUFU.EX2 R28, R8 ;  /* 0x00000008001c7308 */ /* 0x0003f00000000800 */
[----:B------:R0:W-:Y:S01]  /*a810*/  MUFU.EX2 R25, R6 ;  /* 0x0000000600197308 */ /* 0x0001e20000000800 */
[----:B-1----:R-:W-:-:S04]  /*a820*/  FADD R8, R62, R7 ;  /* 0x000000073e087221 */ /* 0x002fc80000000000 */
[----:B------:R-:W-:-:S03]  /*a830*/  FADD R7, R61, R8 ;  /* 0x000000083d077221 */ /* 0x000fc60000000000 */
[----:B------:R-:W1:Y:S01]  /*a840*/  MUFU.EX2 R31, R31 ;  /* 0x0000001f001f7308 */ /* 0x000e620000000800 */
[----:B0-----:R-:W-:Y:S01]  /*a850*/  FMUL R6, R5, 1.4426950216293334961 ;  /* 0x3fb8aa3b05067820 */ /* 0x001fe20000400000 */
[----:B------:R-:W-:-:S04]  /*a860*/  FADD R5, R35, -R148 ;  /* 0x8000009423057221 */ /* 0x000fc80000000000 */
[----:B------:R-:W-:Y:S02]  /*a870*/  FMUL R5, R5, 1.4426950216293334961 ;  /* 0x3fb8aa3b05057820 */ /* 0x000fe40000400000 */
[----:B------:R-:W0:Y:S08]  /*a880*/  MUFU.EX2 R27, R27 ;  /* 0x0000001b001b7308 */ /* 0x000e300000000800 */
[----:B------:R0:W-:Y:S02]  /*a890*/  MUFU.EX2 R35, R6 ;  /* 0x0000000600237308 */ /* 0x0001e40000000800 */
[----:B0-----:R-:W-:-:S06]  /*a8a0*/  FADD R6, R32, R7 ;  /* 0x0000000720067221 */ /* 0x001fcc0000000000 */
[----:B------:R0:W-:Y:S02]  /*a8b0*/  MUFU.EX2 R237, R5 ;  /* 0x0000000500ed7308 */ /* 0x0001e40000000800 */
[----:B0-----:R-:W-:-:S04]  /*a8c0*/  FADD R5, R33, R6 ;  /* 0x0000000621057221 */ /* 0x001fc80000000000 */
[----:B------:R-:W-:Y:S02]  /*a8d0*/  FADD R6, R30, R5 ;  /* 0x000000051e067221 */ /* 0x000fe40000000000 */
[----:B------:R-:W0:Y:S02]  /*a8e0*/  MUFU.EX2 R211, R211 ;  /* 0x000000d300d37308 */ /* 0x000e240000000800 */
[----:B-1----:R-:W-:Y:S01]  /*a8f0*/  FADD R8, R31, R6 ;  /* 0x000000061f087221 */ /* 0x002fe20000000000 */
[----:B------:R-:W-:-:S03]  /*a900*/  FADD R184, R184, -R148 ;  /* 0x80000094b8b87221 */ /* 0x000fc60000000000 */
[----:B------:R-:W-:Y:S02]  /*a910*/  FADD R7, R27, R8 ;  /* 0x000000081b077221 */ /* 0x000fe40000000000 */
[----:B------:R-:W1:Y:S01]  /*a920*/  MUFU.EX2 R213, R213 ;  /* 0x000000d500d57308 */ /* 0x000e620000000800 */
[----:B------:R-:W-:Y:S01]  /*a930*/  FADD R5, R183, -R148 ;  /* 0x80000094b7057221 */ /* 0x000fe20000000000 */
[----:B------:R-:W-:Y:S01]  /*a940*/  FADD R8, R198, R7 ;  /* 0x00000007c6087221 */ /* 0x000fe20000000000 */
[----:B------:R-:W-:Y:S02]  /*a950*/  FMUL R6, R184, 1.4426950216293334961 ;  /* 0x3fb8aa3bb8067820 */ /* 0x000fe40000400000 */
[----:B------:R-:W-:Y:S01]  /*a960*/  FMUL R184, R5, 1.4426950216293334961 ;  /* 0x3fb8aa3b05b87820 */ /* 0x000fe20000400000 */
[----:B------:R-:W-:Y:S02]  /*a970*/  FADD R5, R201, R8 ;  /* 0x00000008c9057221 */ /* 0x000fe40000000000 */
[----:B------:R-:W1:Y:S02]  /*a980*/  MUFU.EX2 R217, R217 ;  /* 0x000000d900d97308 */ /* 0x000e640000000800 */
[----:B------:R-:W-:-:S06]  /*a990*/  FADD R8, R206, R5 ;  /* 0x00000005ce087221 */ /* 0x000fcc0000000000 */
[----:B------:R-:W3:Y:S01]  /*a9a0*/  MUFU.EX2 R222, R222 ;  /* 0x000000de00de7308 */ /* 0x000ee20000000800 */
[----:B0-----:R-:W-:Y:S01]  /*a9b0*/  FADD R8, R211, R8 ;  /* 0x00000008d3087221 */ /* 0x001fe20000000000 */
[----:B------:R-:W-:Y:S01]  /*a9c0*/  FMUL R187, R187, 1.4426950216293334961 ;  /* 0x3fb8aa3bbbbb7820 */ /* 0x000fe20000400000 */
[----:B------:R-:W-:-:S05]  /*a9d0*/  FADD R12, R12, -R148 ;  /* 0x800000940c0c7221 */ /* 0x000fca0000000000 */
[----:B------:R-:W0:Y:S01]  /*a9e0*/  MUFU.EX2 R223, R223 ;  /* 0x000000df00df7308 */ /* 0x000e220000000800 */
[----:B-1----:R-:W-:Y:S01]  /*a9f0*/  FADD R8, R213, R8 ;  /* 0x00000008d5087221 */ /* 0x002fe20000000000 */
[----:B------:R-:W-:Y:S01]  /*aa00*/  FMUL R12, R12, 1.4426950216293334961 ;  /* 0x3fb8aa3b0c0c7820 */ /* 0x000fe20000400000 */
[----:B------:R-:W-:-:S05]  /*aa10*/  FADD R11, R11, -R148 ;  /* 0x800000940b0b7221 */ /* 0x000fca0000000000 */
[----:B------:R-:W1:Y:S01]  /*aa20*/  MUFU.EX2 R224, R224 ;  /* 0x000000e000e07308 */ /* 0x000e620000000800 */
[----:B------:R-:W-:Y:S01]  /*aa30*/  FADD R7, R217, R8 ;  /* 0x00000008d9077221 */ /* 0x000fe20000000000 */
[----:B------:R-:W-:Y:S01]  /*aa40*/  FMUL R11, R11, 1.4426950216293334961 ;  /* 0x3fb8aa3b0b0b7820 */ /* 0x000fe20000400000 */
[----:B------:R-:W-:-:S05]  /*aa50*/  FADD R5, R186, -R148 ;  /* 0x80000094ba057221 */ /* 0x000fca0000000000 */
[----:B------:R0:W1:Y:S01]  /*aa60*/  MUFU.EX2 R225, R187 ;  /* 0x000000bb00e17308 */ /* 0x0000620000000800 */
[----:B------:R-:W-:-:S07]  /*aa70*/  FADD R13, R13, -R148 ;  /* 0x800000940d0d7221 */ /* 0x000fce0000000000 */
[----:B------:R-:W1:Y:S01]  /*aa80*/  MUFU.EX2 R226, R12 ;  /* 0x0000000c00e27308 */ /* 0x000e620000000800 */
[----:B0-----:R-:W-:-:S07]  /*aa90*/  FMUL R187, R5, 1.4426950216293334961 ;  /* 0x3fb8aa3b05bb7820 */ /* 0x001fce0000400000 */
[----:B------:R3:W-:Y:S01]  /*aaa0*/  MUFU.EX2 R183, R6 ;  /* 0x0000000600b77308 */ /* 0x0007e20000000800 */
[----:B------:R-:W-:Y:S01]  /*aab0*/  FMUL R13, R13, 1.4426950216293334961 ;  /* 0x3fb8aa3b0d0d7820 */ /* 0x000fe20000400000 */
[----:B------:R-:W-:Y:S01]  /*aac0*/  FADD R14, R14, -R148 ;  /* 0x800000940e0e7221 */ /* 0x000fe20000000000 */
[----:B---3--:R-:W-:-:S05]  /*aad0*/  FADD R6, R222, R7 ;  /* 0x00000007de067221 */ /* 0x008fca0000000000 */
[----:B------:R-:W0:Y:S01]  /*aae0*/  MUFU.EX2 R227, R11 ;  /* 0x0000000b00e37308 */ /* 0x000e220000000800 */
[----:B------:R-:W-:Y:S01]  /*aaf0*/  FADD R5, R223, R6 ;  /* 0x00000006df057221 */ /* 0x000fe20000000000 */
[----:B------:R-:W-:-:S03]  /*ab00*/  FADD R182, R182, -R148 ;  /* 0x80000094b6b67221 */ /* 0x000fc60000000000 */
[----:B-1----:R-:W-:-:S03]  /*ab10*/  FADD R6, R224, R5 ;  /* 0x00000005e0067221 */ /* 0x002fc60000000000 */
[----:B------:R-:W1:Y:S01]  /*ab20*/  MUFU.EX2 R230, R13 ;  /* 0x0000000d00e67308 */ /* 0x000e620000000800 */
[----:B------:R-:W-:Y:S01]  /*ab30*/  FMUL R14, R14, 1.4426950216293334961 ;  /* 0x3fb8aa3b0e0e7820 */ /* 0x000fe20000400000 */
[----:B------:R-:W-:Y:S01]  /*ab40*/  FADD R15, R15, -R148 ;  /* 0x800000940f0f7221 */ /* 0x000fe20000000000 */
[----:B------:R-:W-:Y:S01]  /*ab50*/  FADD R7, R225, R6 ;  /* 0x00000006e1077221 */ /* 0x000fe20000000000 */
[----:B------:R-:W-:Y:S01]  /*ab60*/  FMUL R182, R182, 1.4426950216293334961 ;  /* 0x3fb8aa3bb6b67820 */ /* 0x000fe20000400000 */
[--C-:B------:R-:W-:Y:S01]  /*ab70*/  FADD R16, R16, -R148.reuse ;  /* 0x8000009410107221 */ /* 0x100fe20000000000 */
[----:B------:R-:W-:Y:S01]  /*ab80*/  FMUL R15, R15, 1.4426950216293334961 ;  /* 0x3fb8aa3b0f0f7820 */ /* 0x000fe20000400000 */
[--C-:B------:R-:W-:Y:S01]  /*ab90*/  FADD R5, R188, -R148.reuse ;  /* 0x80000094bc057221 */ /* 0x100fe20000000000 */
[----:B------:R-:W3:Y:S01]  /*aba0*/  MUFU.EX2 R231, R14 ;  /* 0x0000000e00e77308 */ /* 0x000ee20000000800 */
[----:B------:R-:W-:Y:S01]  /*abb0*/  FADD R6, R226, R7 ;  /* 0x00000007e2067221 */ /* 0x000fe20000000000 */
[----:B------:R-:W-:Y:S01]  /*abc0*/  FMUL R16, R16, 1.4426950216293334961 ;  /* 0x3fb8aa3b10107820 */ /* 0x000fe20000400000 */
[----:B------:R-:W-:-:S05]  /*abd0*/  FADD R17, R17, -R148 ;  /* 0x8000009411117221 */ /* 0x000fca0000000000 */
[----:B------:R0:W-:Y:S01]  /*abe0*/  MUFU.EX2 R186, R182 ;  /* 0x000000b600ba7308 */ /* 0x0001e20000000800 */
[----:B------:R-:W-:Y:S01]  /*abf0*/  FMUL R17, R17, 1.4426950216293334961 ;  /* 0x3fb8aa3b11117820 */ /* 0x000fe20000400000 */
[----:B------:R-:W-:-:S06]  /*ac00*/  FADD R18, R18, -R148 ;  /* 0x8000009412127221 */ /* 0x000fcc0000000000 */
[----:B------:R-:W3:Y:S01]  /*ac10*/  MUFU.EX2 R229, R15 ;  /* 0x0000000f00e57308 */ /* 0x000ee20000000800 */
[----:B0-----:R-:W-:Y:S01]  /*ac20*/  FMUL R182, R5, 1.4426950216293334961 ;  /* 0x3fb8aa3b05b67820 */ /* 0x001fe20000400000 */
[----:B------:R-:W-:Y:S01]  /*ac30*/  FADD R5, R227, R6 ;  /* 0x00000006e3057221 */ /* 0x000fe20000000000 */
[----:B------:R-:W-:-:S03]  /*ac40*/  FMUL R18, R18, 1.4426950216293334961 ;  /* 0x3fb8aa3b12127820 */ /* 0x000fc60000400000 */
[----:B------:R-:W-:Y:S02]  /*ac50*/  FADD R5, R228, R5 ;  /* 0x00000005e4057221 */ /* 0x000fe40000000000 */
[----:B------:R-:W0:Y:S01]  /*ac60*/  MUFU.EX2 R232, R16 ;  /* 0x0000001000e87308 */ /* 0x000e220000000800 */
[--C-:B------:R-:W-:Y:S01]  /*ac70*/  FADD R21, R21, -R148.reuse ;  /* 0x8000009415157221 */ /* 0x100fe20000000000 */
[----:B-1----:R-:W-:Y:S01]  /*ac80*/  FADD R6, R230, R5 ;  /* 0x00000005e6067221 */ /* 0x002fe20000000000 */
[----:B------:R-:W-:-:S05]  /*ac90*/  FADD R20, R20, -R148 ;  /* 0x8000009414147221 */ /* 0x000fca0000000000 */
[----:B------:R-:W1:Y:S01]  /*aca0*/  MUFU.EX2 R233, R17 ;  /* 0x0000001100e97308 */ /* 0x000e620000000800 */
[----:B------:R-:W-:Y:S01]  /*acb0*/  FMUL R21, R21, 1.4426950216293334961 ;  /* 0x3fb8aa3b15157820 */ /* 0x000fe20000400000 */
[----:B---3--:R-:W-:Y:S01]  /*acc0*/  FADD R6, R231, R6 ;  /* 0x00000006e7067221 */ /* 0x008fe20000000000 */
[----:B------:R-:W-:Y:S01]  /*acd0*/  FADD R4, R23, -R148 ;  /* 0x8000009417047221 */ /* 0x000fe20000000000 */
[----:B------:R-:W-:-:S04]  /*ace0*/  FMUL R20, R20, 1.4426950216293334961 ;  /* 0x3fb8aa3b14147820 */ /* 0x000fc80000400000 */
[----:B------:R-:W3:Y:S01]  /*acf0*/  MUFU.EX2 R234, R18 ;  /* 0x0000001200ea7308 */ /* 0x000ee20000000800 */
[----:B------:R-:W-:Y:S01]  /*ad00*/  FADD R7, R229, R6 ;  /* 0x00000006e5077221 */ /* 0x000fe20000000000 */
[----:B------:R-:W-:Y:S01]  /*ad10*/  FMUL R236, R4, 1.4426950216293334961 ;  /* 0x3fb8aa3b04ec7820 */ /* 0x000fe20000400000 */
[----:B------:R-:W-:-:S05]  /*ad20*/  FADD R22, R22, -R148 ;  /* 0x8000009416167221 */ /* 0x000fca0000000000 */
[----:B------:R-:W2:Y:S01]  /*ad30*/  MUFU.EX2 R235, R21 ;  /* 0x0000001500eb7308 */ /* 0x000ea20000000800 */
[----:B0-----:R-:W-:Y:S01]  /*ad40*/  FADD R8, R232, R7 ;  /* 0x00000007e8087221 */ /* 0x001fe20000000000 */
[----:B------:R-:W-:-:S06]  /*ad50*/  FMUL R22, R22, 1.4426950216293334961 ;  /* 0x3fb8aa3b16167820 */ /* 0x000fcc0000400000 */
[----:B------:R-:W0:Y:S01]  /*ad60*/  MUFU.EX2 R23, R20 ;  /* 0x0000001400177308 */ /* 0x000e220000000800 */
[----:B-1----:R-:W-:-:S07]  /*ad70*/  FADD R9, R233, R8 ;  /* 0x00000008e9097221 */ /* 0x002fce0000000000 */
[----:B------:R-:W1:Y:S01]  /*ad80*/  MUFU.EX2 R236, R236 ;  /* 0x000000ec00ec7308 */ /* 0x000e620000000800 */
[----:B---3--:R-:W-:-:S07]  /*ad90*/  FADD R10, R234, R9 ;  /* 0x00000009ea0a7221 */ /* 0x008fce0000000000 */
[----:B------:R-:W3:Y:S01]  /*ada0*/  MUFU.EX2 R26, R22 ;  /* 0x00000016001a7308 */ /* 0x000ee20000000800 */
[----:B--2---:R-:W-:Y:S01]  /*adb0*/  FADD R12, R235, R10 ;  /* 0x0000000aeb0c7221 */ /* 0x004fe20000000000 */
[--C-:B------:R-:W-:Y:S01]  /*adc0*/  FADD R149, R149, -R148.reuse ;  /* 0x8000009495957221 */ /* 0x100fe20000000000 */
[--C-:B------:R-:W-:Y:S01]  /*add0*/  FADD R151, R151, -R148.reuse ;  /* 0x8000009497977221 */ /* 0x100fe20000000000 */
[----:B------:R-:W-:Y:S01]  /*ade0*/  FADD R150, R150, -R148 ;  /* 0x8000009496967221 */ /* 0x000fe20000000000 */
[----:B0-----:R-:W-:Y:S01]  /*adf0*/  FADD R13, R23, R12 ;  /* 0x0000000c170d7221 */ /* 0x001fe20000000000 */
[--C-:B------:R-:W-:Y:S01]  /*ae00*/  FADD R155, R155, -R148.reuse ;  /* 0x800000949b9b7221 */ /* 0x100fe20000000000 */
[----:B------:R-:W-:Y:S01]  /*ae10*/  FMUL R149, R149, 1.4426950216293334961 ;  /* 0x3fb8aa3b95957820 */ /* 0x000fe20000400000 */
[----:B------:R-:W-:Y:S01]  /*ae20*/  FMUL R151, R151, 1.4426950216293334961 ;  /* 0x3fb8aa3b97977820 */ /* 0x000fe20000400000 */
[----:B-1----:R-:W-:Y:S01]  /*ae30*/  FADD R15, R236, R13 ;  /* 0x0000000dec0f7221 */ /* 0x002fe20000000000 */
[----:B------:R-:W-:Y:S01]  /*ae40*/  FMUL R150, R150, 1.4426950216293334961 ;  /* 0x3fb8aa3b96967820 */ /* 0x000fe20000400000 */
[----:B------:R-:W-:Y:S01]  /*ae50*/  FMUL R155, R155, 1.4426950216293334961 ;  /* 0x3fb8aa3b9b9b7820 */ /* 0x000fe20000400000 */
[--C-:B------:R-:W-:Y:S01]  /*ae60*/  FADD R185, R185, -R148.reuse ;  /* 0x80000094b9b97221 */ /* 0x100fe20000000000 */
[--C-:B------:R-:W-:Y:S01]  /*ae70*/  FADD R154, R154, -R148.reuse ;  /* 0x800000949a9a7221 */ /* 0x100fe20000000000 */
[--C-:B------:R-:W-:Y:S01]  /*ae80*/  FADD R194, R194, -R148.reuse ;  /* 0x80000094c2c27221 */ /* 0x100fe20000000000 */
[--C-:B------:R-:W-:Y:S01]  /*ae90*/  FADD R191, R191, -R148.reuse ;  /* 0x80000094bfbf7221 */ /* 0x100fe20000000000 */
[--C-:B------:R-:W-:Y:S01]  /*aea0*/  FADD R19, R19, -R148.reuse ;  /* 0x8000009413137221 */ /* 0x100fe20000000000 */
[----:B------:R-:W-:Y:S01]  /*aeb0*/  F2FP.F16.F32.PACK_AB R4, R200, R199 ;  /* 0x000000c7c804723e */ /* 0x000fe200000000ff */
[--C-:B------:R-:W-:Y:S01]  /*aec0*/  FADD R65, R65, -R148.reuse ;  /* 0x8000009441417221 */ /* 0x100fe20000000000 */
[--C-:B------:R-:W-:Y:S01]  /*aed0*/  FADD R34, R34, -R148.reuse ;  /* 0x8000009422227221 */ /* 0x100fe20000000000 */
[----:B------:R-:W-:Y:S01]  /*aee0*/  FADD R24, R24, -R148 ;  /* 0x8000009418187221 */ /* 0x000fe20000000000 */
[----:B---3--:R-:W-:Y:S01]  /*aef0*/  FADD R16, R26, R15 ;  /* 0x0000000f1a107221 */ /* 0x008fe20000000000 */
[----:B------:R0:W1:Y:S01]  /*af00*/  MUFU.EX2 R238, R149 ;  /* 0x0000009500ee7308 */ /* 0x0000620000000800 */
[----:B------:R-:W-:Y:S01]  /*af10*/  FMUL R185, R185, 1.4426950216293334961 ;  /* 0x3fb8aa3bb9b97820 */ /* 0x000fe20000400000 */
[----:B------:R-:W-:Y:S01]  /*af20*/  FMUL R65, R65, 1.4426950216293334961 ;  /* 0x3fb8aa3b41417820 */ /* 0x000fe20000400000 */
[----:B------:R-:W-:Y:S01]  /*af30*/  FMUL R34, R34, 1.4426950216293334961 ;  /* 0x3fb8aa3b22227820 */ /* 0x000fe20000400000 */
[----:B------:R-:W-:Y:S01]  /*af40*/  FMUL R24, R24, 1.4426950216293334961 ;  /* 0x3fb8aa3b18187820 */ /* 0x000fe20000400000 */
[----:B------:R-:W-:-:S03]  /*af50*/  FADD R18, R25, R16 ;  /* 0x0000001019127221 */ /* 0x000fc60000000000 */
[----:B------:R2:W-:Y:S01]  /*af60*/  MUFU.EX2 R199, R151 ;  /* 0x0000009700c77308 */ /* 0x0005e20000000800 */
[----:B0-----:R-:W-:-:S07]  /*af70*/  FMUL R149, R154, 1.4426950216293334961 ;  /* 0x3fb8aa3b9a957820 */ /* 0x001fce0000400000 */
[----:B------:R0:W3:Y:S01]  /*af80*/  MUFU.EX2 R200, R150 ;  /* 0x0000009600c87308 */ /* 0x0000e20000000800 */
[----:B--2---:R-:W-:-:S07]  /*af90*/  FMUL R151, R191, 1.4426950216293334961 ;  /* 0x3fb8aa3bbf977820 */ /* 0x004fce0000400000 */
[----:B------:R2:W-:Y:S01]  /*afa0*/  MUFU.EX2 R188, R155 ;  /* 0x0000009b00bc7308 */ /* 0x0005e20000000800 */
[----:B0-----:R-:W-:Y:S01]  /*afb0*/  FMUL R150, R194, 1.4426950216293334961 ;  /* 0x3fb8aa3bc2967820 */ /* 0x001fe20000400000 */
[----:B------:R-:W-:Y:S01]  /*afc0*/  FADD R21, R29, R18 ;  /* 0x000000121d157221 */ /* 0x000fe20000000000 */
[----:B--2---:R-:W-:-:S05]  /*afd0*/  FMUL R155, R19, 1.4426950216293334961 ;  /* 0x3fb8aa3b139b7820 */ /* 0x004fca0000400000 */
[----:B------:R-:W0:Y:S01]  /*afe0*/  MUFU.EX2 R184, R184 ;  /* 0x000000b800b87308 */ /* 0x000e220000000800 */
[----:B------:R-:W-:-:S07]  /*aff0*/  FADD R22, R28, R21 ;  /* 0x000000151c167221 */ /* 0x000fce0000000000 */
[----:B------:R-:W2:Y:S01]  /*b000*/  MUFU.EX2 R185, R185 ;  /* 0x000000b900b97308 */ /* 0x000ea20000000800 */
[----:B------:R-:W-:-:S07]  /*b010*/  F2FP.F16.F32.PACK_AB R12, R31, R30 ;  /* 0x0000001e1f0c723e */ /* 0x000fce00000000ff */
[----:B------:R-:W0:Y:S08]  /*b020*/  MUFU.EX2 R187, R187 ;  /* 0x000000bb00bb7308 */ /* 0x000e300000000800 */
[----:B------:R-:W-:Y:S08]  /*b030*/  MUFU.EX2 R182, R182 ;  /* 0x000000b600b67308 */ /* 0x000ff00000000800 */
[----:B------:R-:W0:Y:S08]  /*b040*/  MUFU.EX2 R149, R149 ;  /* 0x0000009500957308 */ /* 0x000e300000000800 */
[----:B------:R-:W-:Y:S08]  /*b050*/  MUFU.EX2 R150, R150 ;  /* 0x0000009600967308 */ /* 0x000ff00000000800 */
[----:B------:R-:W0:Y:S08]  /*b060*/  MUFU.EX2 R151, R151 ;  /* 0x0000009700977308 */ /* 0x000e300000000800 */
[----:B------:R-:W-:Y:S08]  /*b070*/  MUFU.EX2 R152, R65 ;  /* 0x0000004100987308 */ /* 0x000ff00000000800 */
[----:B------:R-:W0:Y:S08]  /*b080*/  MUFU.EX2 R153, R34 ;  /* 0x0000002200997308 */ /* 0x000e300000000800 */
[----:B------:R0:W-:Y:S08]  /*b090*/  MUFU.EX2 R154, R24 ;  /* 0x00000018009a7308 */ /* 0x0001f00000000800 */
[----:B------:R-:W2:Y:S01]  /*b0a0*/  MUFU.EX2 R155, R155 ;  /* 0x0000009b009b7308 */ /* 0x000ea20000000800 */
[----:B------:R-:W-:Y:S01]  /*b0b0*/  FADD R30, R35, R22 ;  /* 0x00000016231e7221 */ /* 0x000fe20000000000 */
[----:B------:R-:W-:-:S03]  /*b0c0*/  F2FP.F16.F32.PACK_AB R13, R198, R27 ;  /* 0x0000001bc60d723e */ /* 0x000fc600000000ff */
[----:B------:R-:W-:Y:S01]  /*b0d0*/  FADD R27, R237, R30 ;  /* 0x0000001eed1b7221 */ /* 0x000fe20000000000 */
[----:B------:R-:W-:Y:S02]  /*b0e0*/  F2FP.F16.F32.PACK_AB R10, R61, R62 ;  /* 0x0000003e3d0a723e */ /* 0x000fe400000000ff */
[----:B0-----:R-:W-:Y:S01]  /*b0f0*/  F2FP.F16.F32.PACK_AB R24, R26, R236 ;  /* 0x000000ec1a18723e */ /* 0x001fe200000000ff */
[----:B-1----:R-:W-:Y:S01]  /*b100*/  FADD R62, R238, R27 ;  /* 0x0000001bee3e7221 */ /* 0x002fe20000000000 */
        /* <DEDUP_REMOVED lines=19> */
[----:B---3--:R-:W-:Y:S02]  /*b240*/  F2FP.F16.F32.PACK_AB R28, R200, R199 ;  /* 0x000000c7c81c723e */ /* 0x008fe400000000ff */
[----:B------:R-:W-:Y:S02]  /*b250*/  F2FP.F16.F32.PACK_AB R29, R184, R183 ;  /* 0x000000b7b81d723e */ /* 0x000fe400000000ff */
[----:B--2---:R-:W-:-:S02]  /*b260*/  F2FP.F16.F32.PACK_AB R30, R186, R185 ;  /* 0x000000b9ba1e723e */ /* 0x004fc400000000ff */
[----:B------:R-:W-:Y:S02]  /*b270*/  F2FP.F16.F32.PACK_AB R31, R188, R187 ;  /* 0x000000bbbc1f723e */ /* 0x000fe400000000ff */
[----:B------:R-:W-:Y:S02]  /*b280*/  F2FP.F16.F32.PACK_AB R32, R149, R182 ;  /* 0x000000b69520723e */ /* 0x000fe400000000ff */
[----:B------:R-:W-:Y:S02]  /*b290*/  F2FP.F16.F32.PACK_AB R33, R151, R150 ;  /* 0x000000969721723e */ /* 0x000fe400000000ff */
[----:B------:R-:W-:Y:S02]  /*b2a0*/  F2FP.F16.F32.PACK_AB R34, R153, R152 ;  /* 0x000000989922723e */ /* 0x000fe400000000ff */
[----:B------:R-:W-:Y:S02]  /*b2b0*/  F2FP.F16.F32.PACK_AB R35, R155, R154 ;  /* 0x0000009a9b23723e */ /* 0x000fe400000000ff */
[----:B------:R-:W-:Y:S01]  /*b2c0*/  LOP3.LUT R61, R68, 0x90, R69, 0x78, !PT ;  /* 0x00000090443d7812 */ /* 0x000fe200078e7845 */
[----:B------:R-:W-:Y:S01]  /*b2d0*/  FADD R199, R199, R62 ;  /* 0x0000003ec7c77221 */ /* 0x000fe20000000000 */
[----:B------:R0:W-:Y:S02]  /*b2e0*/  STTM.x32 tmem[UR17+0x80], R4 ;  /* 0x00008004000079ed */ /* 0x0001e400082c0011 */
[----:B------:R-:W-:-:S02]  /*b2f0*/  LOP3.LUT R62, R61, 0x20, RZ, 0x3c, !PT ;  /* 0x000000203d3e7812 */ /* 0x000fc400078e3cff */
[----:B------:R-:W-:Y:S01]  /*b300*/  LOP3.LUT R189, R61, 0x60, RZ, 0x3c, !PT ;  /* 0x000000603dbd7812 */ /* 0x000fe200078e3cff */
[----:B------:R-:W-:Y:S01]  /*b310*/  STS.U16 [R61+UR10+0x8000], R36 ;  /* 0x008000243d007988 */ /* 0x000fe2000800040a */
[----:B------:R-:W-:-:S03]  /*b320*/  FADD R93, -R148, R93 ;  /* 0x0000005d945d7221 */ /* 0x000fc60000000100 */
[----:B----4-:R-:W-:Y:S04]  /*b330*/  STS.U16 [R61+UR10+0x8400], R37 ;  /* 0x008400253d007988 */ /* 0x010fe8000800040a */
[----:B------:R-:W-:Y:S04]  /*b340*/  STS.U16 [R61+UR10+0x8800], R38 ;  /* 0x008800263d007988 */ /* 0x000fe8000800040a */
[----:B-----5:R-:W-:Y:S04]  /*b350*/  STS.U16 [R61+UR10+0x8c00], R39 ;  /* 0x008c00273d007988 */ /* 0x020fe8000800040a */
        /* <DEDUP_REMOVED lines=11> */
[----:B------:R-:W-:Y:S01]  /*b410*/  STS.U16 [R62+UR10+0x9d00], R51 ;  /* 0x009d00333e007988 */ /* 0x000fe2000800040a */
[----:B0-----:R-:W-:-:S05]  /*b420*/  LOP3.LUT R4, R61, 0x40, RZ, 0x3c, !PT ;  /* 0x000000403d047812 */ /* 0x001fca00078e3cff */
        /* <DEDUP_REMOVED lines=16> */
[----:B------:R-:W-:Y:S01]  /*b530*/  FMUL R93, R93, 1.4426950216293334961 ;  /* 0x3fb8aa3b5d5d7820 */ /* 0x000fe20000400000 */
[----:B------:R-:W2:Y:S02]  /*b540*/  FENCE.VIEW.ASYNC.T ;  /* 0x00000000000073c6 */ /* 0x000ea40000000200 */
[----:B--2---:R-:W-:Y:S06]  /*b550*/  BAR.SYNC.DEFER_BLOCKING 0x0 ;  /* 0x0000000000007b1d */ /* 0x004fec0000010000 */
[----:B0-----:R-:W0:Y:S01]  /*b560*/  LDTM.x64 R4, tmem[UR17] ;  /* 0x00000011000479ee */ /* 0x001e220008340000 */
[----:B------:R-:W0:Y:S01]  /*b570*/  MUFU.EX2 R93, R93 ;  /* 0x0000005d005d7308 */ /* 0x000e220000000800 */
[----:B------:R-:W-:Y:S01]  /*b580*/  NOP ;  /* 0x0000000000007918 */ /* 0x000fe20000000000 */
[C---:B0-----:R-:W-:Y:S01]  /*b590*/  FMUL R4, R93.reuse, R4 ;  /* 0x000000045d047220 */ /* 0x041fe20000400000 */
        /* <DEDUP_REMOVED lines=63> */
[----:B------:R1:W-:Y:S01]  /*b990*/  STTM.x64 tmem[UR17], R4 ;  /* 0x00000004000079ed */ /* 0x0003e20008340011 */
[----:B------:R-:W0:Y:S02]  /*b9a0*/  FENCE.VIEW.ASYNC.T ;  /* 0x00000000000073c6 */ /* 0x000e240000000200 */
[----:B0-----:R-:W-:Y:S01]  /*b9b0*/  BAR.SYNC.DEFER_BLOCKING 0x0 ;  /* 0x0000000000007b1d */ /* 0x001fe20000010000 */
[----:B------:R-:W-:-:S04]  /*b9c0*/  FADD R200, R200, R199 ;  /* 0x000000c7c8c87221 */ /* 0x000fc80000000000 */
[----:B------:R-:W-:-:S04]  /*b9d0*/  FADD R183, R183, R200 ;  /* 0x000000c8b7b77221 */ /* 0x000fc80000000000 */
[----:B------:R-:W-:-:S04]  /*b9e0*/  FADD R184, R184, R183 ;  /* 0x000000b7b8b87221 */ /* 0x000fc80000000000 */
[----:B------:R-:W-:-:S04]  /*b9f0*/  FADD R185, R185, R184 ;  /* 0x000000b8b9b97221 */ /* 0x000fc80000000000 */
[----:B------:R-:W-:Y:S01]  /*ba00*/  FADD R186, R186, R185 ;  /* 0x000000b9baba7221 */ /* 0x000fe20000000000 */
[----:B------:R0:W-:Y:S06]  /*ba10*/  MEMBAR.ALL.CTA ;  /* 0x0000000000007992 */ /* 0x0001ec0000008000 */
[----:B0-----:R-:W0:Y:S01]  /*ba20*/  FENCE.VIEW.ASYNC.S ;  /* 0x00000000000073c6 */ /* 0x001e220000000000 */
[----:B------:R-:W-:-:S04]  /*ba30*/  FADD R187, R187, R186 ;  /* 0x000000babbbb7221 */ /* 0x000fc80000000000 */
[----:B------:R-:W-:-:S04]  /*ba40*/  FADD R187, R188, R187 ;  /* 0x000000bbbcbb7221 */ /* 0x000fc80000000000 */
[----:B------:R-:W-:-:S04]  /*ba50*/  FADD R182, R182, R187 ;  /* 0x000000bbb6b67221 */ /* 0x000fc80000000000 */
[----:B------:R-:W-:-:S04]  /*ba60*/  FADD R149, R149, R182 ;  /* 0x000000b695957221 */ /* 0x000fc80000000000 */
[----:B------:R-:W-:-:S04]  /*ba70*/  FADD R150, R150, R149 ;  /* 0x0000009596967221 */ /* 0x000fc80000000000 */
[----:B------:R-:W-:-:S04]  /*ba80*/  FADD R151, R151, R150 ;  /* 0x0000009697977221 */ /* 0x000fc80000000000 */
[----:B------:R-:W-:-:S04]  /*ba90*/  FADD R152, R152, R151 ;  /* 0x0000009798987221 */ /* 0x000fc80000000000 */
[----:B------:R-:W-:Y:S01]  /*baa0*/  FADD R153, R153, R152 ;  /* 0x0000009899997221 */ /* 0x000fe20000000000 */
[----:B------:R-:W-:-:S03]  /*bab0*/  ULEA UR5, UR19, UR10, 0x3 ;  /* 0x0000000a13057291 */ /* 0x000fc6000f8e18ff */
[----:B------:R-:W-:Y:S01]  /*bac0*/  FADD R154, R154, R153 ;  /* 0x000000999a9a7221 */ /* 0x000fe20000000000 */
[----:B------:R-:W-:-:S03]  /*bad0*/  UIADD3 UR5, UPT, UPT, UR5, 0xa000, URZ ;  /* 0x0000a00005057890 */ /* 0x000fc6000fffe0ff */
[----:B------:R-:W-:Y:S01]  /*bae0*/  FADD R154, R155, R154 ;  /* 0x0000009a9b9a7221 */ /* 0x000fe20000000000 */
[----:B------:R-:W-:Y:S01]  /*baf0*/  UMOV UR32, UR4 ;  /* 0x0000000400207c82 */ /* 0x000fe20008000000 */
[----:B0-----:R-:W-:Y:S06]  /*bb00*/  BAR.SYNC.DEFER_BLOCKING 0x0 ;  /* 0x0000000000007b1d */ /* 0x001fec0000010000 */
[----:B------:R-:W-:Y:S05]  /*bb10*/  BRA.U UP2, `(.L_x_19) ;  /* 0x0000000102547547 */ /* 0x000fea000b800000 */
[----:B------:R-:W-:Y:S02]  /*bb20*/  UIADD3 UR33, UPT, UPT, UR9, 0x88, URZ ;  /* 0x0000008809217890 */ /* 0x000fe4000fffe0ff */
[----:B------:R-:W-:Y:S02]  /*bb30*/  UIADD3 UR56, UPT, UPT, UR9, 0x90, URZ ;  /* 0x0000009009387890 */ /* 0x000fe4000fffe0ff */
[----:B------:R-:W-:Y:S01]  /*bb40*/  UIADD3 UR57, UPT, UPT, UR9, 0x98, URZ ;  /* 0x0000009809397890 */ /* 0x000fe2000fffe0ff */
        /* <DEDUP_REMOVED lines=8> */
[----:B------:R-:W-:Y:S01]  /*bbd0*/  UMOV UR7, URZ ;  /* 0x000000ff00077c82 */ /* 0x000fe20008000000 */
[----:B------:R0:W-:Y:S01]  /*bbe0*/  UTCHMMA tmem[UR18], gdesc[UR26], tmem[UR9], tmem[UR28], idesc[UR29], UPT ;  /* 0x00ff1c1a120079ea */ /* 0x0001e2000b800009 */
[----:B------:R-:W-:Y:S01]  /*bbf0*/  UMOV UR54, 0x0 ;  /* 0x0000000000367882 */ /* 0x000fe20000000000 */
[----:B------:R-:W-:Y:S01]  /*bc00*/  UMOV UR55, 0x8100010 ;  /* 0x0810001000377882 */ /* 0x000fe20000000000 */
[----:B------:R0:W-:Y:S01]  /*bc10*/  UTCHMMA tmem[UR33], gdesc[UR42], tmem[UR9], tmem[UR34], idesc[UR35], UPT ;  /* 0x00ff222a210079ea */ /* 0x0001e2000b800009 */
[----:B------:R-:W-:Y:S01]  /*bc20*/  UMOV UR6, UR6 ;  /* 0x0000000600067c82 */ /* 0x000fe20008000000 */
[----:B------:R0:W-:Y:S01]  /*bc30*/  UTCHMMA tmem[UR56], gdesc[UR50], tmem[UR9], tmem[UR36], idesc[UR37], UPT ;  /* 0x00ff2432380079ea */ /* 0x0001e2000b800009 */
[----:B------:R0:W-:Y:S01]  /*bc40*/  UTCHMMA tmem[UR57], gdesc[UR52], tmem[UR9], tmem[UR54], idesc[UR55], UPT ;  /* 0x00ff3634390079ea */ /* 0x0001e2000b800009 */
[----:B------:R0:W-:Y:S01]  /*bc50*/  UTCBAR [UR6], URZ ;  /* 0x000000ff060073e9 */ /* 0x0001e200080000ff */
[----:B------:R-:W-:Y:S01]  /*bc60*/  NOP ;  /* 0x0000000000007918 */ /* 0x000fe20000000000 */
.L_x_19:
[----:B------:R-:W-:Y:S01]  /*bc70*/  IADD3 R91, P0, PT, R91, 0x40, RZ ;  /* 0x000000405b5b7810 */ /* 0x000fe20007f1e0ff */
[----:B------:R-:W-:Y:S01]  /*bc80*/  UIADD3 UR19, UPT, UPT, UR19, 0x1, URZ ;  /* 0x0000000113137890 */ /* 0x000fe2000fffe0ff */
[----:B-1----:R-:W-:Y:S01]  /*bc90*/  IMAD.U32 R189, RZ, RZ, UR32 ;  /* 0x00000020ffbd7e24 */ /* 0x002fe2000f8e00ff */
[----:B------:R-:W-:Y:S01]  /*bca0*/  UIADD3 UR25, UPT, UPT, UR21, UR25, URZ ;  /* 0x0000001915197290 */ /* 0x000fe2000fffe0ff */
[----:B------:R-:W-:Y:S01]  /*bcb0*/  FFMA R90, R93, R90, R154 ;  /* 0x0000005a5d5a7223 */ /* 0x000fe2000000009a */
[----:B------:R-:W-:Y:S01]  /*bcc0*/  IMAD.X R92, RZ, RZ, R92, P0 ;  /* 0x000000ffff5c7224 */ /* 0x000fe200000e065c */
[----:B------:R-:W-:Y:S01]  /*bcd0*/  ISETP.GE.U32.AND P0, PT, R91, UR11, PT ;  /* 0x0000000b5b007c0c */ /* 0x000fe2000bf06070 */
[----:B------:R-:W-:Y:S01]  /*bce0*/  UISETP.GT.AND UP3, UPT, UR19, 0x1, UPT ;  /* 0x000000011300788c */ /* 0x000fe2000bf64270 */
[----:B------:R-:W-:Y:S01]  /*bcf0*/  IMAD.MOV.U32 R93, RZ, RZ, R148 ;  /* 0x000000ffff5d7224 */ /* 0x000fe200078e0094 */
[----:B------:R-:W-:Y:S01]  /*bd00*/  UIADD3 UR23, UPT, UPT, UR22, UR23, URZ ;  /* 0x0000001716177290 */ /* 0x000fe2000fffe0ff */
[----:B------:R-:W-:Y:S01]  /*bd10*/  ISETP.GE.U32.AND.EX P0, PT, R92, RZ, PT, P0 ;  /* 0x000000ff5c00720c */ /* 0x000fe20003f06100 */
[----:B0-----:R-:W-:-:S02]  /*bd20*/  USEL UR6, URZ, 0x1, !UP3 ;  /* 0x00000001ff067887 */ /* 0x001fc4000d800000 */
[----:B------:R-:W-:Y:S02]  /*bd30*/  USEL UR19, UR19, URZ, !UP3 ;  /* 0x000000ff13137287 */ /* 0x000fe4000d800000 */
[----:B------:R-:W-:-:S08]  /*bd40*/  ULOP3.LUT UR4, UR4, UR6, URZ, 0x3c, !UPT ;  /* 0x0000000604047292 */ /* 0x000fd0000f8e3cff */
[----:B------:R-:W-:Y:S05]  /*bd50*/  @!P0 BRA `(.L_x_20) ;  /* 0xffffffa800108947 */ /* 0x000fea000383ffff */
[----:B------:R-:W-:Y:S01]  /*bd60*/  UISETP.GE.AND UP1, UPT, UR38, 0x1, UPT ;  /* 0x000000012600788c */ /* 0x000fe2000bf26270 */
[----:B------:R-:W-:-:S08]  /*bd70*/  IMAD.MOV.U32 R93, RZ, RZ, R148 ;  /* 0x000000ffff5d7224 */ /* 0x000fd000078e0094 */
[----:B------:R-:W-:Y:S05]  /*bd80*/  BRA.U !UP1, `(.L_x_15) ;  /* 0x0000000109147547 */ /* 0x000fea000b800000 */
[----:B------:R-:W-:-:S06]  /*bd90*/  USHF.L.U32 UR4, UR32, 0x1f, URZ ;  /* 0x0000001f20047899 */ /* 0x000fcc00080006ff */
[----:B------:R-:W-:-:S04]  /*bda0*/  IMAD.U32 R0, RZ, RZ, UR4 ;  /* 0x00000004ff007e24 */ /* 0x000fc8000f8e00ff */
[----:B------:R-:W0:Y:S02]  /*bdb0*/  SYNCS.PHASECHK.TRANS64.TRYWAIT P0, [UR5], R0 ;  /* 0x00000000ff0075a7 */ /* 0x000e240008001105 */
[----:B0-----:R-:W-:Y:S05]  /*bdc0*/  @!P0 BRA `(.L_x_21) ;  /* 0x0000002800448947 */ /* 0x001fea0003800000 */
.L_x_27:
[----:B------:R-:W-:-:S07]  /*bdd0*/  IMAD.MOV.U32 R93, RZ, RZ, R148 ;  /* 0x000000ffff5d7224 */ /* 0x000fce00078e0094 */
.L_x_15:
[C---:B------:R-:W-:Y:S01]  /*bde0*/  FMUL R0, R90.reuse, 8388608 ;  /* 0x4b0000005a007820 */ /* 0x040fe20000400000 */
[----:B------:R-:W-:Y:S01]  /*bdf0*/  BAR.SYNC.DEFER_BLOCKING 0x0 ;  /* 0x0000000000007b1d */ /* 0x000fe20000010000 */
[C---:B------:R-:W-:Y:S01]  /*be00*/  FSETP.GEU.AND P2, PT, R90.reuse, 1.175494350822287508e-38, PT ;  /* 0x008000005a00780b */ /* 0x040fe20003f4e000 */
[----:B0-----:R-:W-:Y:S01]  /*be10*/  IMAD.MOV.U32 R5, RZ, RZ, 0x3dc6b27f ;  /* 0x3dc6b27fff057424 */ /* 0x001fe200078e00ff */
[----:B------:R-:W-:Y:S02]  /*be20*/  FSETP.GT.AND P0, PT, |R90|, 8.50705917302346158658e+37, PT ;  /* 0x7e8000005a00780b */ /* 0x000fe40003f04200 */
[----:B------:R-:W-:Y:S01]  /*be30*/  FSEL R71, R0, R90, !P2 ;  /* 0x0000005a00477208 */ /* 0x000fe20005000000 */
[----:B------:R-:W0:Y:S01]  /*be40*/  LDCU.64 UR4, c[0x0][0x3e0] ;  /* 0x00007c00ff0477ac */ /* 0x000e220008000a00 */
[----:B------:R-:W-:Y:S01]  /*be50*/  FSETP.GEU.AND P1, PT, |R90|, 1.175494350822287508e-38, PT ;  /* 0x008000005a00780b */ /* 0x000fe20003f2e200 */
[----:B------:R-:W1:Y:S01]  /*be60*/  S2R R4, SR_TID.X ;  /* 0x0000000000047919 */ /* 0x000e620000002100 */
[----:B------:R-:W2:Y:S01]  /*be70*/  LDC.64 R72, c[0x0][0x398] ;  /* 0x0000e600ff487b82 */ /* 0x000ea20000000a00 */
[C---:B------:R-:W-:Y:S01]  /*be80*/  VIADD R0, R71.reuse, 0xc0cafb0d ;  /* 0xc0cafb0d47007836 */ /* 0x040fe20000000000 */
[----:B------:R-:W-:-:S04]  /*be90*/  FSETP.NEU.AND P3, PT, R71, RZ, PT ;  /* 0x000000ff4700720b */ /* 0x000fc80003f6d000 */
[----:B------:R-:W-:Y:S01]  /*bea0*/  LOP3.LUT R3, R0, 0xff800000, RZ, 0xc0, !PT ;  /* 0xff80000000037812 */ /* 0x000fe200078ec0ff */
[----:B------:R-:W-:-:S04]  /*beb0*/  @P0 FMUL R90, R90, 0.25 ;  /* 0x3e8000005a5a0820 */ /* 0x000fc80000400000 */
[C---:B------:R-:W-:Y:S02]  /*bec0*/  IMAD.IADD R0, R71.reuse, 0x1, -R3 ;  /* 0x0000000147007824 */ /* 0x040fe400078e0a03 */
[----:B------:R-:W-:Y:S01]  /*bed0*/  @!P1 FMUL R90, R90, 16777216 ;  /* 0x4b8000005a5a9820 */ /* 0x000fe20000400000 */
[----:B------:R-:W-:Y:S01]  /*bee0*/  I2FP.F32.S32 R3, R3 ;  /* 0x0000000300037245 */ /* 0x000fe20000201400 */
[----:B------:R-:W-:Y:S01]  /*bef0*/  FADD R68, R0, -1 ;  /* 0xbf80000000447421 */ /* 0x000fe20000000000 */
[----:B------:R-:W-:Y:S01]  /*bf00*/  FSEL R0, RZ, -23, P2 ;  /* 0xc1b80000ff007808 */ /* 0x000fe20001000000 */
[----:B------:R-:W3:Y:S01]  /*bf10*/  MUFU.RCP R191, R90 ;  /* 0x0000005a00bf7308 */ /* 0x000ee20000001000 */
[----:B------:R-:W-:Y:S01]  /*bf20*/  ISETP.GE.U32.AND P2, PT, R71, 0x7f800000, PT ;  /* 0x7f8000004700780c */ /* 0x000fe20003f46070 */
[----:B------:R-:W-:Y:S01]  /*bf30*/  FFMA.FTZ R5, R68, R5, -0.16845393180847167969 ;  /* 0xbe2c7f3044057423 */ /* 0x000fe20000010005 */
[----:B0-----:R-:W-:Y:S01]  /*bf40*/  UIMAD UR4, UR8, UR4, URZ ;  /* 0x00000004080472a4 */ /* 0x001fe2000f8e02ff */
[----:B------:R-:W-:-:S02]  /*bf50*/  FFMA.FTZ R0, R3, 1.1920928955078125e-07, R0 ;  /* 0x3400000003007823 */ /* 0x000fc40000010000 */
[----:B------:R-:W-:-:S04]  /*bf60*/  FFMA.FTZ R5, R68, R5, 0.1716887056827545166 ;  /* 0x3e2fcf2a44057423 */ /* 0x000fc80000010005 */
[----:B------:R-:W-:Y:S01]  /*bf70*/  FFMA.FTZ R5, R68, R5, -0.17900948226451873779 ;  /* 0xbe374e4344057423 */ /* 0x000fe20000010005 */
[----:B-1----:R-:W-:-:S03]  /*bf80*/  LOP3.LUT P5, RZ, R4, 0x7f, RZ, 0xc0, !PT ;  /* 0x0000007f04ff7812 */ /* 0x002fc600078ac0ff */
[----:B------:R-:W-:Y:S01]  /*bf90*/  FFMA.FTZ R5, R68, R5, 0.20512372255325317383 ;  /* 0x3e520bf444057423 */ /* 0x000fe20000010005 */
[----:B------:R-:W-:-:S03]  /*bfa0*/  @P2 IMAD.MOV.U32 R70, RZ, RZ, 0x7f800000 ;  /* 0x7f800000ff462424 */ /* 0x000fc600078e00ff */
[----:B------:R-:W-:-:S04]  /*bfb0*/  FFMA.FTZ R5, R68, R5, -0.24046532809734344482 ;  /* 0xbe763c8b44057423 */ /* 0x000fc80000010005 */
[C---:B------:R-:W-:Y:S02]  /*bfc0*/  FFMA.FTZ R69, R68.reuse, R5, 0.28857114911079406738 ;  /* 0x3e93bf9944457423 */ /* 0x040fe40000010005 */
[----:B------:R-:W0:Y:S02]  /*bfd0*/  @!P5 SYNCS.CCTL.IV [UR10+0xa000] ;  /* 0x00a00000ff00d9b1 */ /* 0x000e24000800000a */
[----:B0-----:R-:W-:Y:S01]  /*bfe0*/  BAR.SYNC.DEFER_BLOCKING 0x0 ;  /* 0x0000000000007b1d */ /* 0x001fe20000010000 */
[----:B------:R-:W-:-:S04]  /*bff0*/  FFMA.FTZ R69, R68, R69, -0.36067417263984680176 ;  /* 0xbeb8aa4944457423 */ /* 0x000fc80000010045 */
[C---:B------:R-:W-:Y:S01]  /*c000*/  FFMA.FTZ R69, R68.reuse, R69, 0.48089820146560668945 ;  /* 0x3ef6384a44457423 */ /* 0x040fe20000010045 */
[----:B------:R-:W0:Y:S03]  /*c010*/  LDTM.x64 R4, tmem[UR17] ;  /* 0x00000011000479ee */ /* 0x000e260008340000 */
[----:B------:R-:W-:-:S04]  /*c020*/  FFMA.FTZ R69, R68, R69, -0.72134751081466674805 ;  /* 0xbf38aa3b44457423 */ /* 0x000fc80000010045 */
[----:B------:R-:W-:-:S04]  /*c030*/  FMUL R69, R68, R69 ;  /* 0x0000004544457220 */ /* 0x000fc80000400000 */
[----:B------:R-:W-:-:S04]  /*c040*/  FMUL R69, R68, R69 ;  /* 0x0000004544457220 */ /* 0x000fc80000400000 */
[----:B------:R-:W-:Y:S01]  /*c050*/  FFMA.FTZ R69, R68, 1.4426950216293334961, R69 ;  /* 0x3fb8aa3b44457823 */ /* 0x000fe20000010045 */
[----:B------:R-:W-:Y:S01]  /*c060*/  IMAD R68, R2, UR5, RZ ;  /* 0x0000000502447c24 */ /* 0x000fe2000f8e02ff */
[----:B------:R-:W-:Y:S01]  /*c070*/  USHF.L.U32 UR5, UR4, 0x1, URZ ;  /* 0x0000000104057899 */ /* 0x000fe200080006ff */
[----:B------:R-:W1:Y:S01]  /*c080*/  @!P5 SYNCS.CCTL.IV [UR10+0xa008] ;  /* 0x00a00800ff00d9b1 */ /* 0x000e62000800000a */
[----:B------:R-:W-:Y:S01]  /*c090*/  FADD R69, R0, R69 ;  /* 0x0000004500457221 */ /* 0x000fe20000000000 */
[C---:B------:R-:W-:Y:S02]  /*c0a0*/  IMAD.SHL.U32 R3, R68.reuse, 0x2, RZ ;  /* 0x0000000244037824 */ /* 0x040fe400078e00ff */
[----:B------:R-:W-:Y:S01]  /*c0b0*/  @P2 FFMA.FTZ R69, R71, R70, +INF ;  /* 0x7f80000047452423 */ /* 0x000fe20000010046 */
[----:B------:R-:W-:Y:S01]  /*c0c0*/  IMAD.HI R68, R68, 0x2, RZ ;  /* 0x0000000244447827 */ /* 0x000fe200078e02ff */
[----:B------:R-:W-:-:S03]  /*c0d0*/  NOP ;  /* 0x0000000000007918 */ /* 0x000fc60000000000 */
[----:B0-----:R-:W-:Y:S01]  /*c0e0*/  @P0 FMUL R4, R4, 0.25 ;  /* 0x3e80000004040820 */ /* 0x001fe20000400000 */
[----:B------:R-:W-:Y:S01]  /*c0f0*/  @P0 FMUL R6, R6, 0.25 ;  /* 0x3e80000006060820 */ /* 0x000fe20000400000 */
[----:B------:R-:W-:Y:S01]  /*c100*/  @P0 FMUL R5, R5, 0.25 ;  /* 0x3e80000005050820 */ /* 0x000fe20000400000 */
[----:B------:R-:W-:Y:S01]  /*c110*/  @P0 FMUL R7, R7, 0.25 ;  /* 0x3e80000007070820 */ /* 0x000fe20000400000 */
[----:B------:R-:W-:Y:S01]  /*c120*/  @!P1 FMUL R4, R4, 16777216 ;  /* 0x4b80000004049820 */ /* 0x000fe20000400000 */
[----:B------:R-:W-:Y:S01]  /*c130*/  @P0 FMUL R17, R17, 0.25 ;  /* 0x3e80000011110820 */ /* 0x000fe20000400000 */
[----:B------:R-:W-:Y:S01]  /*c140*/  @!P1 FMUL R6, R6, 16777216 ;  /* 0x4b80000006069820 */ /* 0x000fe20000400000 */
[----:B------:R-:W-:Y:S01]  /*c150*/  @!P1 FMUL R5, R5, 16777216 ;  /* 0x4b80000005059820 */ /* 0x000fe20000400000 */
[----:B---3--:R-:W-:Y:S01]  /*c160*/  FMUL R0, R191, R4 ;  /* 0x00000004bf007220 */ /* 0x008fe20000400000 */
[----:B--2---:R-:W-:Y:S01]  /*c170*/  IADD3 R4, P2, P4, R3, UR5, R72 ;  /* 0x0000000503047c10 */ /* 0x004fe2000fc5e048 */
[----:B------:R-:W-:Y:S01]  /*c180*/  @!P1 FMUL R7, R7, 16777216 ;  /* 0x4b80000007079820 */ /* 0x000fe20000400000 */
[----:B------:R-:W0:Y:S01]  /*c190*/  LDC R3, c[0x0][0x3e8] ;  /* 0x0000fa00ff037b82 */ /* 0x000e220000000800 */
[----:B------:R-:W-:Y:S01]  /*c1a0*/  @P0 FMUL R13, R13, 0.25 ;  /* 0x3e8000000d0d0820 */ /* 0x000fe20000400000 */
[----:B------:R-:W-:Y:S01]  /*c1b0*/  @P0 FMUL R16, R16, 0.25 ;  /* 0x3e80000010100820 */ /* 0x000fe20000400000 */
[----:B------:R-:W-:Y:S01]  /*c1c0*/  @P0 FMUL R23, R23, 0.25 ;  /* 0x3e80000017170820 */ /* 0x000fe20000400000 */
[----:B------:R-:W-:Y:S01]  /*c1d0*/  @!P1 FMUL R17, R17, 16777216 ;  /* 0x4b80000011119820 */ /* 0x000fe20000400000 */
[C---:B------:R-:W-:Y:S01]  /*c1e0*/  FMUL R193, R191.reuse, R6 ;  /* 0x00000006bfc17220 */ /* 0x040fe20000400000 */
[C---:B------:R-:W-:Y:S01]  /*c1f0*/  FMUL R5, R191.reuse, R5 ;  /* 0x00000005bf057220 */ /* 0x040fe20000400000 */
[----:B------:R-:W-:Y:S01]  /*c200*/  UIMAD.WIDE UR4, UR4, 0x2, URZ ;  /* 0x00000002040478a5 */ /* 0x000fe2000f8e02ff */
[----:B------:R-:W-:Y:S01]  /*c210*/  @P0 FMUL R18, R18, 0.25 ;  /* 0x3e80000012120820 */ /* 0x000fe20000400000 */
[----:B------:R-:W-:Y:S01]  /*c220*/  FMUL R6, R191, R7 ;  /* 0x00000007bf067220 */ /* 0x000fe20000400000 */
[----:B------:R-:W-:Y:S01]  /*c230*/  @P0 FMUL R9, R9, 0.25 ;  /* 0x3e80000009090820 */ /* 0x000fe20000400000 */
[----:B------:R-:W-:Y:S01]  /*c240*/  @P0 FMUL R19, R19, 0.25 ;  /* 0x3e80000013130820 */ /* 0x000fe20000400000 */
[----:B------:R-:W-:Y:S01]  /*c250*/  @!P1 FMUL R13, R13, 16777216 ;  /* 0x4b8000000d0d9820 */ /* 0x000fe20000400000 */
[----:B------:R-:W-:Y:S01]  /*c260*/  @!P1 FMUL R16, R16, 16777216 ;  /* 0x4b80000010109820 */ /* 0x000fe20000400000 */
[----:B------:R-:W-:Y:S01]  /*c270*/  @P0 FMUL R22, R22, 0.25 ;  /* 0x3e80000016160820 */ /* 0x000fe20000400000 */
[----:B------:R-:W-:Y:S01]  /*c280*/  @P0 FMUL R31, R31, 0.25 ;  /* 0x3e8000001f1f0820 */ /* 0x000fe20000400000 */
[----:B------:R-:W-:Y:S01]  /*c290*/  @!P1 FMUL R23, R23, 16777216 ;  /* 0x4b80000017179820 */ /* 0x000fe20000400000 */
[----:B------:R-:W-:Y:S01]  /*c2a0*/  @P0 FMUL R8, R8, 0.25 ;  /* 0x3e80000008080820 */ /* 0x000fe20000400000 */
[----:B------:R-:W-:Y:S01]  /*c2b0*/  @P0 FMUL R29, R29, 0.25 ;  /* 0x3e8000001d1d0820 */ /* 0x000fe20000400000 */
[----:B------:R-:W-:Y:S01]  /*c2c0*/  FMUL R141, R191, R17 ;  /* 0x00000011bf8d7220 */ /* 0x000fe20000400000 */
[----:B------:R-:W-:Y:S01]  /*c2d0*/  @P0 FMUL R21, R21, 0.25 ;  /* 0x3e80000015150820 */ /* 0x000fe20000400000 */
[----:B------:R-:W-:Y:S01]  /*c2e0*/  @!P1 FMUL R18, R18, 16777216 ;  /* 0x4b80000012129820 */ /* 0x000fe20000400000 */
[----:B------:R-:W-:Y:S01]  /*c2f0*/  F2FP.F16.F32.PACK_AB R0, R5, R0 ;  /* 0x000000000500723e */ /* 0x000fe200000000ff */
[----:B------:R-:W-:Y:S01]  /*c300*/  @!P1 FMUL R9, R9, 16777216 ;  /* 0x4b80000009099820 */ /* 0x000fe20000400000 */
[----:B0-----:R-:W-:-:S02]  /*c310*/  IMAD R7, R3, 0x30, RZ ;  /* 0x0000003003077824 */ /* 0x001fc400078e02ff */
[----:B------:R-:W-:Y:S01]  /*c320*/  @!P1 FMUL R19, R19, 16777216 ;  /* 0x4b80000013139820 */ /* 0x000fe20000400000 */
[----:B------:R-:W-:Y:S02]  /*c330*/  IMAD R17, R3, 0x18, RZ ;  /* 0x0000001803117824 */ /* 0x000fe400078e02ff */
[C---:B------:R-:W-:Y:S01]  /*c340*/  FMUL R137, R191.reuse, R13 ;  /* 0x0000000dbf897220 */ /* 0x040fe20000400000 */
[----:B------:R-:W-:Y:S01]  /*c350*/  FMUL R140, R191, R16 ;  /* 0x00000010bf8c7220 */ /* 0x000fe20000400000 */
[----:B------:R-:W-:Y:S02]  /*c360*/  IMAD R239, R3, 0x60, RZ ;  /* 0x0000006003ef7824 */ /* 0x000fe400078e02ff */
[----:B------:R-:W-:Y:S01]  /*c370*/  @P0 FMUL R20, R20, 0.25 ;  /* 0x3e80000014140820 */ /* 0x000fe20000400000 */
[----:B------:R-:W-:Y:S01]  /*c380*/  @!P1 FMUL R22, R22, 16777216 ;  /* 0x4b80000016169820 */ /* 0x000fe20000400000 */
[----:B------:R-:W-:Y:S01]  /*c390*/  @!P1 FMUL R31, R31, 16777216 ;  /* 0x4b8000001f1f9820 */ /* 0x000fe20000400000 */
[----:B------:R-:W-:Y:S01]  /*c3a0*/  FMUL R147, R191, R23 ;  /* 0x00000017bf937220 */ /* 0x000fe20000400000 */
[----:B------:R-:W-:Y:S01]  /*c3b0*/  IADD3.X R5, PT, PT, R68, UR5, R73, P2, P4 ;  /* 0x0000000544057c10 */ /* 0x000fe200097e8449 */
[----:B------:R-:W-:Y:S01]  /*c3c0*/  IMAD R13, R3, 0x6, RZ ;  /* 0x00000006030d7824 */ /* 0x000fe200078e02ff */
[----:B------:R-:W-:Y:S01]  /*c3d0*/  IADD3 R16, P6, PT, R7, R4, RZ ;  /* 0x0000000407107210 */ /* 0x000fe20007fde0ff */
[----:B------:R-:W-:Y:S01]  /*c3e0*/  @P0 FMUL R11, R11, 0.25 ;  /* 0x3e8000000b0b0820 */ /* 0x000fe20000400000 */
[----:B------:R-:W-:Y:S01]  /*c3f0*/  @!P1 FMUL R8, R8, 16777216 ;  /* 0x4b80000008089820 */ /* 0x000fe20000400000 */
[----:B------:R-:W-:Y:S01]  /*c400*/  @!P1 FMUL R29, R29, 16777216 ;  /* 0x4b8000001d1d9820 */ /* 0x000fe20000400000 */
[----:B------:R-:W-:-:S02]  /*c410*/  IMAD R23, R3, 0x50, RZ ;  /* 0x0000005003177824 */ /* 0x000fc400078e02ff */
[----:B------:R-:W-:Y:S01]  /*c420*/  @P0 FMUL R30, R30, 0.25 ;  /* 0x3e8000001e1e0820 */ /* 0x000fe20000400000 */
[----:B------:R-:W-:Y:S01]  /*c430*/  @P0 FMUL R35, R35, 0.25 ;  /* 0x3e80000023230820 */ /* 0x000fe20000400000 */
[----:B------:R-:W-:Y:S01]  /*c440*/  @!P1 FMUL R21, R21, 16777216 ;  /* 0x4b80000015159820 */ /* 0x000fe20000400000 */
[----:B------:R-:W-:Y:S01]  /*c450*/  FMUL R142, R191, R18 ;  /* 0x00000012bf8e7220 */ /* 0x000fe20000400000 */
[----:B------:R-:W-:Y:S01]  /*c460*/  FSEL R192, R69, -INF , P3 ;  /* 0xff80000045c07808 */ /* 0x000fe20001800000 */
[----:B------:R-:W-:Y:S01]  /*c470*/  @P0 FMUL R12, R12, 0.25 ;  /* 0x3e8000000c0c0820 */ /* 0x000fe20000400000 */
[----:B------:R-:W-:Y:S01]  /*c480*/  @P0 FMUL R27, R27, 0.25 ;  /* 0x3e8000001b1b0820 */ /* 0x000fe20000400000 */
[C---:B------:R-:W-:Y:S01]  /*c490*/  FMUL R133, R191.reuse, R9 ;  /* 0x00000009bf857220 */ /* 0x040fe20000400000 */
[----:B------:R-:W-:Y:S01]  /*c4a0*/  FMUL R143, R191, R19 ;  /* 0x00000013bf8f7220 */ /* 0x000fe20000400000 */
[----:B------:R-:W-:Y:S01]  /*c4b0*/  F2FP.F16.F32.PACK_AB R193, R6, R193 ;  /* 0x000000c106c1723e */ /* 0x000fe200000000ff */
[----:B------:R-:W-:Y:S01]  /*c4c0*/  @P0 FMUL R39, R39, 0.25 ;  /* 0x3e80000027270820 */ /* 0x000fe20000400000 */
[----:B------:R-:W-:Y:S01]  /*c4d0*/  IADD3 R18, P3, PT, R17, R4, RZ ;  /* 0x0000000411127210 */ /* 0x000fe20007f7e0ff */
[----:B------:R-:W-:Y:S01]  /*c4e0*/  @!P1 FMUL R20, R20, 16777216 ;  /* 0x4b80000014149820 */ /* 0x000fe20000400000 */
[C---:B------:R-:W-:Y:S01]  /*c4f0*/  FMUL R146, R191.reuse, R22 ;  /* 0x00000016bf927220 */ /* 0x040fe20000400000 */
[----:B------:R-:W-:Y:S01]  /*c500*/  FMUL R155, R191, R31 ;  /* 0x0000001fbf9b7220 */ /* 0x000fe20000400000 */
[----:B------:R-:W-:Y:S01]  /*c510*/  IMAD R19, R3, 0xc, RZ ;  /* 0x0000000c03137824 */ /* 0x000fe200078e02ff */
[----:B------:R-:W-:Y:S01]  /*c520*/  IADD3 R6, P2, PT, R239, R4, RZ ;  /* 0x00000004ef067210 */ /* 0x000fe20007f5e0ff */
[----:B------:R-:W-:Y:S01]  /*c530*/  IMAD R9, R3, 0x3, RZ ;  /* 0x0000000303097824 */ /* 0x000fe200078e02ff */
[----:B------:R-:W-:Y:S01]  /*c540*/  LEA.HI.X.SX32 R17, R17, R5, 0x1, P6 ;  /* 0x0000000511117211 */ /* 0x000fe200030f0eff */
[----:B------:R-:W-:Y:S01]  /*c550*/  @P0 FMUL R10, R10, 0.25 ;  /* 0x3e8000000a0a0820 */ /* 0x000fe20000400000 */
        /* <DEDUP_REMOVED lines=40> */
[----:B------:R-:W-:Y:S01]  /*c7e0*/  @!P1 FMUL R11, R11, 16777216 ;  /* 0x4b8000000b0b9820 */ /* 0x000fe20000400000 */
[C---:B------:R-:W-:Y:S01]  /*c7f0*/  FMUL R132, R191.reuse, R8 ;  /* 0x00000008bf847220 */ /* 0x040fe20000400000 */
[----:B------:R-:W-:Y:S01]  /*c800*/  FMUL R153, R191, R29 ;  /* 0x0000001dbf997220 */ /* 0x000fe20000400000 */
[----:B------:R-:W-:Y:S01]  /*c810*/  IMAD R31, R3, 0x28, RZ ;  /* 0x00000028031f7824 */ /* 0x000fe200078e02ff */
[-C--:B------:R-:W-:Y:S01]  /*c820*/  IADD3 R22, P6, PT, R13, R4.reuse, RZ ;  /* 0x000000040d167210 */ /* 0x080fe20007fde0ff */
[----:B------:R-:W-:Y:S01]  /*c830*/  @!P1 FMUL R30, R30, 16777216 ;  /* 0x4b8000001e1e9820 */ /* 0x000fe20000400000 */
[----:B------:R-:W-:Y:S01]  /*c840*/  @!P1 FMUL R35, R35, 16777216 ;  /* 0x4b80000023239820 */ /* 0x000fe20000400000 */
[----:B------:R-:W-:Y:S01]  /*c850*/  FMUL R145, R191, R21 ;  /* 0x00000015bf917220 */ /* 0x000fe20000400000 */
[----:B------:R-:W-:Y:S01]  /*c860*/  IMAD R29, R3, 0xa, RZ ;  /* 0x0000000a031d7824 */ /* 0x000fe200078e02ff */
[----:B------:R-:W-:Y:S01]  /*c870*/  IADD3 R8, P0, PT, R23, R4, RZ ;  /* 0x0000000417087210 */ /* 0x000fe20007f1e0ff */
[----:B------:R-:W-:Y:S01]  /*c880*/  @!P1 FMUL R12, R12, 16777216 ;  /* 0x4b8000000c0c9820 */ /* 0x000fe20000400000 */
[----:B------:R-:W-:Y:S01]  /*c890*/  @!P1 FMUL R27, R27, 16777216 ;  /* 0x4b8000001b1b9820 */ /* 0x000fe20000400000 */
[----:B------:R-:W-:-:S02]  /*c8a0*/  IMAD R21, R3, 0x48, RZ ;  /* 0x0000004803157824 */ /* 0x000fc400078e02ff */
[----:B------:R-:W-:Y:S01]  /*c8b0*/  @!P1 FMUL R39, R39, 16777216 ;  /* 0x4b80000027279820 */ /* 0x000fe20000400000 */
[----:B------:R-:W-:Y:S01]  /*c8c0*/  FMUL R144, R191, R20 ;  /* 0x00000014bf907220 */ /* 0x000fe20000400000 */
[----:B------:R-:W-:Y:S01]  /*c8d0*/  LEA.HI.X.SX32 R7, R7, R5, 0x1, P2 ;  /* 0x0000000507077211 */ /* 0x000fe200010f0eff */
[----:B------:R-:W-:Y:S01]  /*c8e0*/  @!P1 FMUL R10, R10, 16777216 ;  /* 0x4b8000000a0a9820 */ /* 0x000fe20000400000 */
[----:B------:R-:W-:Y:S01]  /*c8f0*/  @!P1 FMUL R26, R26, 16777216 ;  /* 0x4b8000001a1a9820 */ /* 0x000fe20000400000 */
[----:B------:R-:W-:Y:S01]  /*c900*/  @!P1 FMUL R37, R37, 16777216 ;  /* 0x4b80000025259820 */ /* 0x000fe20000400000 */
[----:B------:R-:W-:Y:S01]  /*c910*/  FMUL R135, R191, R11 ;  /* 0x0000000bbf877220 */ /* 0x000fe20000400000 */
[----:B------:R-:W-:Y:S01]  /*c920*/  IMAD R247, R3, 0x70, RZ ;  /* 0x0000007003f77824 */ /* 0x000fe200078e02ff */
[----:B------:R-:W-:Y:S01]  /*c930*/  IADD3 R20, P2, PT, R19, R4, RZ ;  /* 0x0000000413147210 */ /* 0x000fe20007f5e0ff */
[----:B------:R-:W-:Y:S01]  /*c940*/  FMUL R154, R191, R30 ;  /* 0x0000001ebf9a7220 */ /* 0x000fe20000400000 */
[----:B------:R-:W-:Y:S01]  /*c950*/  LEA.HI.X.SX32 R23, R9, R5, 0x1, P6 ;  /* 0x0000000509177211 */ /* 0x000fe200030f0eff */
[----:B------:R-:W-:Y:S01]  /*c960*/  FMUL R159, R191, R35 ;  /* 0x00000023bf9f7220 */ /* 0x000fe20000400000 */
[----:B------:R-:W-:Y:S01]  /*c970*/  IMAD R11, R3, 0x5, RZ ;  /* 0x00000005030b7824 */ /* 0x000fe200078e02ff */
[----:B------:R-:W-:Y:S01]  /*c980*/  LEA.HI.X.SX32 R9, R31, R5, 0x1, P0 ;  /* 0x000000051f097211 */ /* 0x000fe200000f0eff */
[----:B------:R-:W-:Y:S01]  /*c990*/  @!P1 FMUL R36, R36, 16777216 ;  /* 0x4b80000024249820 */ /* 0x000fe20000400000 */
[----:B------:R-:W-:Y:S01]  /*c9a0*/  @!P1 FMUL R45, R45, 16777216 ;  /* 0x4b8000002d2d9820 */ /* 0x000fe20000400000 */
[C---:B------:R-:W-:Y:S01]  /*c9b0*/  FMUL R136, R191.reuse, R12 ;  /* 0x0000000cbf887220 */ /* 0x040fe20000400000 */
[----:B------:R-:W-:Y:S01]  /*c9c0*/  FMUL R151, R191, R27 ;  /* 0x0000001bbf977220 */ /* 0x000fe20000400000 */
[----:B------:R-:W-:Y:S01]  /*c9d0*/  IMAD R35, R3, 0x1c, RZ ;  /* 0x0000001c03237824 */ /* 0x000fe200078e02ff */
[-C--:B------:R-:W-:Y:S01]  /*c9e0*/  IADD3 R30, P0, PT, R29, R4.reuse, RZ ;  /* 0x000000041d1e7210 */ /* 0x080fe20007f1e0ff */
[----:B------:R-:W-:Y:S01]  /*c9f0*/  @!P1 FMUL R28, R28, 16777216 ;  /* 0x4b8000001c1c9820 */ /* 0x000fe20000400000 */
[----:B------:R-:W-:Y:S01]  /*ca00*/  FMUL R163, R191, R39 ;  /* 0x00000027bfa37220 */ /* 0x000fe20000400000 */
[----:B------:R-:W-:Y:S01]  /*ca10*/  IMAD R27, R3, 0x14, RZ ;  /* 0x00000014031b7824 */ /* 0x000fe200078e02ff */
[----:B------:R-:W-:Y:S01]  /*ca20*/  IADD3 R12, P4, PT, R21, R4, RZ ;  /* 0x00000004150c7210 */ /* 0x000fe20007f9e0ff */
[----:B------:R-:W-:Y:S01]  /*ca30*/  @!P1 FMUL R14, R14, 16777216 ;  /* 0x4b8000000e0e9820 */ /* 0x000fe20000400000 */
        /* <DEDUP_REMOVED lines=34> */
[C---:B------:R-:W-:Y:S01]  /*cc60*/  FMUL R134, R191.reuse, R10 ;  /* 0x0000000abf867220 */ /* 0x040fe20000400000 */
[C---:B------:R-:W-:Y:S01]  /*cc70*/  FMUL R150, R191.reuse, R26 ;  /* 0x0000001abf967220 */ /* 0x040fe20000400000 */
[----:B------:R-:W-:Y:S01]  /*cc80*/  FMUL R161, R191, R37 ;  /* 0x00000025bfa17220 */ /* 0x000fe20000400000 */
[----:B------:R-:W-:Y:S01]  /*cc90*/  IMAD R39, R3, 0x38, RZ ;  /* 0x0000003803277824 */ /* 0x000fe200078e02ff */
[----:B------:R-:W-:Y:S01]  /*cca0*/  LEA.HI.X.SX32 R21, R13, R5, 0x1, P2 ;  /* 0x000000050d157211 */ /* 0x000fe200010f0eff */
[----:B------:R-:W-:Y:S01]  /*ccb0*/  IMAD R37, R3, 0xe, RZ ;  /* 0x0000000e03257824 */ /* 0x000fe200078e02ff */
[----:B------:R-:W-:Y:S01]  /*ccc0*/  IADD3 R10, P1, PT, R247, R4, RZ ;  /* 0x00000004f70a7210 */ /* 0x000fe20007f3e0ff */
[----:B------:R-:W-:Y:S01]  /*ccd0*/  FMUL R160, R191, R36 ;  /* 0x00000024bfa07220 */ /* 0x000fe20000400000 */
[----:B------:R-:W-:Y:S01]  /*cce0*/  IADD3 R26, P2, PT, R31, R4, RZ ;  /* 0x000000041f1a7210 */ /* 0x000fe20007f5e0ff */
[----:B------:R-:W-:Y:S01]  /*ccf0*/  FMUL R169, R191, R45 ;  /* 0x0000002dbfa97220 */ /* 0x000fe20000400000 */
[----:B------:R-:W-:Y:S01]  /*cd00*/  LEA.HI.X.SX32 R31, R11, R5, 0x1, P0 ;  /* 0x000000050b1f7211 */ /* 0x000fe200000f0eff */
[----:B------:R-:W-:Y:S01]  /*cd10*/  FMUL R152, R191, R28 ;  /* 0x0000001cbf987220 */ /* 0x000fe20000400000 */
[----:B------:R-:W-:Y:S01]  /*cd20*/  IMAD R45, R3, 0x24, RZ ;  /* 0x00000024032d7824 */ /* 0x000fe200078e02ff */
[-C--:B------:R-:W-:Y:S01]  /*cd30*/  IADD3 R36, P0, PT, R35, R4.reuse, RZ ;  /* 0x0000000423247210 */ /* 0x080fe20007f1e0ff */
[----:B------:R-:W-:Y:S01]  /*cd40*/  FMUL R139, R191, R15 ;  /* 0x0000000fbf8b7220 */ /* 0x000fe20000400000 */
[----:B------:R-:W-:Y:S01]  /*cd50*/  IADD3 R28, P6, PT, R27, R4, RZ ;  /* 0x000000041b1c7210 */ /* 0x000fe20007fde0ff */
[C---:B------:R-:W-:Y:S01]  /*cd60*/  FMUL R162, R191.reuse, R38 ;  /* 0x00000026bfa27220 */ /* 0x040fe20000400000 */
[----:B------:R-:W-:Y:S01]  /*cd70*/  FMUL R167, R191, R43 ;  /* 0x0000002bbfa77220 */ /* 0x000fe20000400000 */
[----:B------:R-:W-:Y:S01]  /*cd80*/  IMAD R15, R3, 0x7, RZ ;  /* 0x00000007030f7824 */ /* 0x000fe200078e02ff */
[----:B------:R-:W-:Y:S01]  /*cd90*/  LEA.HI.X.SX32 R11, R39, R5, 0x1, P1 ;  /* 0x00000005270b7211 */ /* 0x000fe200008f0eff */
[----:B------:R-:W-:Y:S01]  /*cda0*/  IMAD R43, R3, 0x12, RZ ;  /* 0x00000012032b7824 */ /* 0x000fe200078e02ff */
[----:B------:R-:W-:Y:S01]  /*cdb0*/  IADD3 R38, P1, PT, R37, R4, RZ ;  /* 0x0000000425267210 */ /* 0x000fe20007f3e0ff */
[C---:B------:R-:W-:Y:S01]  /*cdc0*/  FMUL R166, R191.reuse, R42 ;  /* 0x0000002abfa67220 */ /* 0x040fe20000400000 */
[----:B------:R-:W-:Y:S01]  /*cdd0*/  FMUL R175, R191, R51 ;  /* 0x00000033bfaf7220 */ /* 0x000fe20000400000 */
[-C--:B------:R-:W-:Y:S01]  /*cde0*/  LEA.HI.X.SX32 R37, R37, R5.reuse, 0x1, P0 ;  /* 0x0000000525257211 */ /* 0x080fe200000f0eff */
[----:B------:R-:W-:Y:S01]  /*cdf0*/  FMUL R158, R191, R34 ;  /* 0x00000022bf9e7220 */ /* 0x000fe20000400000 */
[----:B------:R-:W-:Y:S01]  /*ce00*/  IMAD R51, R3, 0x2c, RZ ;  /* 0x0000002c03337824 */ /* 0x000fe200078e02ff */
[----:B------:R-:W-:Y:S01]  /*ce10*/  LEA.HI.X.SX32 R29, R29, R5, 0x1, P6 ;  /* 0x000000051d1d7211 */ /* 0x000fe200030f0eff */
[----:B------:R-:W-:Y:S01]  /*ce20*/  FMUL R149, R191, R25 ;  /* 0x00000019bf957220 */ /* 0x000fe20000400000 */
[----:B------:R-:W-:Y:S01]  /*ce30*/  IADD3 R42, P0, PT, R45, R4, RZ ;  /* 0x000000042d2a7210 */ /* 0x000fe20007f1e0ff */
[----:B------:R-:W-:Y:S01]  /*ce40*/  FMUL R168, R191, R44 ;  /* 0x0000002cbfa87220 */ /* 0x000fe20000400000 */
[-C--:B------:R-:W-:Y:S01]  /*ce50*/  IADD3 R34, P6, PT, R39, R4.reuse, RZ ;  /* 0x0000000427227210 */ /* 0x080fe20007fde0ff */
[----:B------:R-:W-:Y:S01]  /*ce60*/  FMUL R173, R191, R49 ;  /* 0x00000031bfad7220 */ /* 0x000fe20000400000 */
[----:B------:R-:W-:Y:S01]  /*ce70*/  IMAD R25, R3, 0x9, RZ ;  /* 0x0000000903197824 */ /* 0x000fe200078e02ff */
[----:B------:R-:W-:Y:S01]  /*ce80*/  LEA.HI.X.SX32 R39, R15, R5, 0x1, P1 ;  /* 0x000000050f277211 */ /* 0x000fe200008f0eff */
[----:B------:R-:W-:Y:S01]  /*ce90*/  IMAD R235, R3, 0x58, RZ ;  /* 0x0000005803eb7824 */ /* 0x000fe200078e02ff */
[----:B------:R-:W-:Y:S01]  /*cea0*/  IADD3 R44, P1, PT, R43, R4, RZ ;  /* 0x000000042b2c7210 */ /* 0x000fe20007f3e0ff */
[----:B------:R-:W-:-:S02]  /*ceb0*/  IMAD R49, R3, 0x16, RZ ;  /* 0x0000001603317824 */ /* 0x000fc400078e02ff */
[C---:B------:R-:W-:Y:S01]  /*cec0*/  FMUL R172, R191.reuse, R48 ;  /* 0x00000030bfac7220 */ /* 0x040fe20000400000 */
[----:B------:R-:W-:Y:S01]  /*ced0*/  FMUL R181, R191, R57 ;  /* 0x00000039bfb57220 */ /* 0x000fe20000400000 */
[----:B------:R-:W-:Y:S01]  /*cee0*/  LEA.HI.X.SX32 R43, R43, R5, 0x1, P0 ;  /* 0x000000052b2b7211 */ /* 0x000fe200000f0eff */
[----:B------:R-:W-:Y:S01]  /*cef0*/  IMAD R57, R3, 0x34, RZ ;  /* 0x0000003403397824 */ /* 0x000fe200078e02ff */
[----:B------:R-:W-:Y:S01]  /*cf00*/  IADD3 R48, P0, PT, R51, R4, RZ ;  /* 0x0000000433307210 */ /* 0x000fe20007f1e0ff */
[C---:B------:R-:W-:Y:S01]  /*cf10*/  FMUL R138, R191.reuse, R14 ;  /* 0x0000000ebf8a7220 */ /* 0x040fe20000400000 */
[----:B------:R-:W-:Y:S01]  /*cf20*/  FMUL R157, R191, R33 ;  /* 0x00000021bf9d7220 */ /* 0x000fe20000400000 */
[----:B------:R-:W-:Y:S01]  /*cf30*/  LEA.HI.X.SX32 R13, R45, R5, 0x1, P4 ;  /* 0x000000052d0d7211 */ /* 0x000fe200020f0eff */
[C---:B------:R-:W-:Y:S01]  /*cf40*/  FMUL R174, R191.reuse, R50 ;  /* 0x00000032bfae7220 */ /* 0x040fe20000400000 */
[----:B------:R-:W-:Y:S01]  /*cf50*/  FMUL R179, R191, R55 ;  /* 0x00000037bfb37220 */ /* 0x000fe20000400000 */
[----:B------:R-:W-:Y:S01]  /*cf60*/  IMAD R33, R3, 0xb, RZ ;  /* 0x0000000b03217824 */ /* 0x000fe200078e02ff */
[-C--:B------:R-:W-:Y:S01]  /*cf70*/  IADD3 R14, P5, PT, R235, R4.reuse, RZ ;  /* 0x00000004eb0e7210 */ /* 0x080fe20007fbe0ff */
[----:B------:R-:W-:Y:S01]  /*cf80*/  IMAD R243, R3, 0x68, RZ ;  /* 0x0000006803f37824 */ /* 0x000fe200078e02ff */
[----:B------:R-:W-:Y:S01]  /*cf90*/  LEA.HI.X.SX32 R45, R25, R5, 0x1, P1 ;  /* 0x00000005192d7211 */ /* 0x000fe200008f0eff */
[----:B------:R-:W-:Y:S01]  /*cfa0*/  IMAD R55, R3, 0x1a, RZ ;  /* 0x0000001a03377824 */ /* 0x000fe200078e02ff */
[----:B------:R-:W-:Y:S01]  /*cfb0*/  IADD3 R50, P1, PT, R49, R4, RZ ;  /* 0x0000000431327210 */ /* 0x000fe20007f3e0ff */
[C---:B------:R-:W-:Y:S01]  /*cfc0*/  FMUL R178, R191.reuse, R54 ;  /* 0x00000036bfb27220 */ /* 0x040fe20000400000 */
[----:B------:R-:W-:Y:S01]  /*cfd0*/  FMUL R187, R191, R63 ;  /* 0x0000003fbfbb7220 */ /* 0x000fe20000400000 */
[----:B------:R-:W-:Y:S01]  /*cfe0*/  LEA.HI.X.SX32 R49, R49, R5, 0x1, P0 ;  /* 0x0000000531317211 */ /* 0x000fe200000f0eff */
[----:B------:R-:W-:Y:S01]  /*cff0*/  IMAD R63, R3, 0x3c, RZ ;  /* 0x0000003c033f7824 */ /* 0x000fe200078e02ff */
[----:B------:R-:W-:Y:S01]  /*d000*/  IADD3 R54, P0, PT, R57, R4, RZ ;  /* 0x0000000439367210 */ /* 0x000fe20007f1e0ff */
[C---:B------:R-:W-:Y:S01]  /*d010*/  FMUL R148, R191.reuse, R24 ;  /* 0x00000018bf947220 */ /* 0x040fe20000400000 */
[----:B------:R-:W-:Y:S01]  /*d020*/  FMUL R165, R191, R41 ;  /* 0x00000029bfa57220 */ /* 0x000fe20000400000 */
[-C--:B------:R-:W-:Y:S01]  /*d030*/  LEA.HI.X.SX32 R19, R19, R5.reuse, 0x1, P3 ;  /* 0x0000000513137211 */ /* 0x080fe200018f0eff */
[----:B------:R-:W-:Y:S01]  /*d040*/  FMUL R180, R191, R56 ;  /* 0x00000038bfb47220 */ /* 0x000fe20000400000 */
[----:B------:R-:W-:Y:S01]  /*d050*/  LEA.HI.X.SX32 R15, R51, R5, 0x1, P5 ;  /* 0x00000005330f7211 */ /* 0x000fe200028f0eff */
[----:B------:R-:W-:Y:S01]  /*d060*/  FMUL R185, R191, R61 ;  /* 0x0000003dbfb97220 */ /* 0x000fe20000400000 */
[----:B------:R-:W-:Y:S01]  /*d070*/  IMAD R41, R3, 0xd, RZ ;  /* 0x0000000d03297824 */ /* 0x000fe200078e02ff */
[----:B------:R-:W-:Y:S01]  /*d080*/  IADD3 R24, P3, PT, R243, R4, RZ ;  /* 0x00000004f3187210 */ /* 0x000fe20007f7e0ff */
[----:B------:R-:W-:Y:S01]  /*d090*/  IMAD R251, R3, 0x78, RZ ;  /* 0x0000007803fb7824 */ /* 0x000fe200078e02ff */
[----:B------:R-:W-:Y:S01]  /*d0a0*/  LEA.HI.X.SX32 R51, R33, R5, 0x1, P1 ;  /* 0x0000000521337211 */ /* 0x000fe200008f0eff */
[----:B------:R-:W-:-:S02]  /*d0b0*/  IMAD R219, R3, 0x44, RZ ;  /* 0x0000004403db7824 */ /* 0x000fc400078e02ff */
        /* <DEDUP_REMOVED lines=12> */
[----:B------:R-:W-:Y:S01]  /*d180*/  FMUL R188, R191, R66 ;  /* 0x00000042bfbc7220 */ /* 0x000fe20000400000 */
[----:B------:R-:W-:Y:S01]  /*d190*/  IMAD R61, R3, 0x1e, RZ ;  /* 0x0000001e033d7824 */ /* 0x000fe200078e02ff */
[-C--:B------:R-:W-:Y:S01]  /*d1a0*/  IADD3 R56, P1, PT, R55, R4.reuse, RZ ;  /* 0x0000000437387210 */ /* 0x080fe20007f3e0ff */
[----:B------:R-:W-:Y:S01]  /*d1b0*/  FMUL R191, R191, R67 ;  /* 0x00000043bfbf7220 */ /* 0x000fe20000400000 */
        /* <DEDUP_REMOVED lines=56> */
[----:B------:R-:W-:Y:S01]  /*d540*/  FFMA R192, R192, 0.69314718246459960938, R93 ;  /* 0x3f317218c0c07823 */ /* 0x000fe2000000005d */
        /* <DEDUP_REMOVED lines=17> */
[C---:B------:R-:W-:Y:S01]  /*d660*/  IMAD R203, R3.reuse, 0x6a, RZ ;  /* 0x0000006a03cb7824 */ /* 0x040fe200078e02ff */
        /* <DEDUP_REMOVED lines=39> */
[----:B------:R-:W-:Y:S01]  /*d8e0*/  IMAD.SHL.U32 R125, R3, 0x4, RZ ;  /* 0x00000004037d7824 */ /* 0x000fe200078e00ff */
[-C--:B------:R-:W-:Y:S01]  /*d8f0*/  LEA.HI.X.SX32 R97, R97, R5.reuse, 0x1, P1 ;  /* 0x0000000561617211 */ /* 0x080fe200008f0eff */
[----:B------:R0:W-:Y:S01]  /*d900*/  STG.E.U16 desc[UR30][R4.64], R0 ;  /* 0x0000000004007986 */ /* 0x0001e2000c10151e */
[-C--:B------:R-:W-:Y:S01]  /*d910*/  IADD3 R104, P5, PT, R207, R4.reuse, RZ ;  /* 0x00000004cf687210 */ /* 0x080fe20007fbe0ff */
[----:B------:R-:W-:Y:S01]  /*d920*/  IMAD.SHL.U32 R127, R3, 0x8, RZ ;  /* 0x00000008037f7824 */ /* 0x000fe200078e00ff */
[----:B------:R-:W-:Y:S01]  /*d930*/  IADD3 R110, P1, PT, R201, R4, RZ ;  /* 0x00000004c96e7210 */ /* 0x000fe20007f3e0ff */
[----:B------:R-:W-:Y:S01]  /*d940*/  IMAD.SHL.U32 R129, R3, 0x10, RZ ;  /* 0x0000001003817824 */ /* 0x000fe200078e00ff */
[-C--:B------:R-:W-:Y:S01]  /*d950*/  LEA.HI.X.SX32 R99, R99, R5.reuse, 0x1, P6 ;  /* 0x0000000563637211 */ /* 0x080fe200030f0eff */
[----:B------:R-:W-:Y:S01]  /*d960*/  IMAD.SHL.U32 R131, R3, 0x20, RZ ;  /* 0x0000002003837824 */ /* 0x000fe200078e00ff */
[-C--:B------:R-:W-:Y:S01]  /*d970*/  LEA.HI.X.SX32 R101, R101, R5.reuse, 0x1, P0 ;  /* 0x0000000565657211 */ /* 0x080fe200000f0eff */
[----:B------:R-:W-:Y:S01]  /*d980*/  IMAD R195, R3, 0x3f, RZ ;  /* 0x0000003f03c37824 */ /* 0x000fe200078e02ff */
[-C--:B------:R-:W-:Y:S01]  /*d990*/  LEA.HI.X.SX32 R103, R103, R5.reuse, 0x1, P4 ;  /* 0x0000000567677211 */ /* 0x080fe200020f0eff */
[----:B------:R-:W2:Y:S01]  /*d9a0*/  LDCU UR4, c[0x0][0x3ec] ;  /* 0x00007d80ff0477ac */ /* 0x000ea20008000800 */
[----:B------:R-:W-:-:S02]  /*d9b0*/  LEA.HI.X.SX32 R107, R107, R5, 0x1, P3 ;  /* 0x000000056b6b7211 */ /* 0x000fc400018f0eff */
[-C--:B------:R-:W-:Y:S02]  /*d9c0*/  IADD3 R112, P6, PT, R199, R4.reuse, RZ ;  /* 0x00000004c7707210 */ /* 0x080fe40007fde0ff */
[-C--:B------:R-:W-:Y:S02]  /*d9d0*/  IADD3 R114, P0, PT, R197, R4.reuse, RZ ;  /* 0x00000004c5727210 */ /* 0x080fe40007f1e0ff */
[-C--:B------:R-:W-:Y:S02]  /*d9e0*/  IADD3 R116, P4, PT, R123, R4.reuse, RZ ;  /* 0x000000047b747210 */ /* 0x080fe40007f9e0ff */
[-C--:B------:R-:W-:Y:S02]  /*d9f0*/  IADD3 R120, P3, PT, R119, R4.reuse, RZ ;  /* 0x0000000477787210 */ /* 0x080fe40007f7e0ff */
[----:B------:R-:W-:Y:S02]  /*da00*/  LEA.HI.X.SX32 R109, R109, R5, 0x1, P2 ;  /* 0x000000056d6d7211 */ /* 0x000fe400010f0eff */
[----:B------:R-:W-:-:S02]  /*da10*/  LEA R122, P2, R3, R4, 0x2 ;  /* 0x00000004037a7211 */ /* 0x000fc400078410ff */
[-C--:B------:R-:W-:Y:S02]  /*da20*/  LEA.HI.X.SX32 R105, R105, R5.reuse, 0x1, P5 ;  /* 0x0000000569697211 */ /* 0x080fe400028f0eff */
[-C--:B------:R-:W-:Y:S01]  /*da30*/  LEA.HI.X.SX32 R111, R111, R5.reuse, 0x1, P1 ;  /* 0x000000056f6f7211 */ /* 0x080fe200008f0eff */
[----:B--2---:R-:W-:Y:S01]  /*da40*/  UIMAD UR4, UR8, UR4, URZ ;  /* 0x00000004080472a4 */ /* 0x004fe2000f8e02ff */
[-C--:B------:R-:W-:Y:S02]  /*da50*/  IADD3 R118, P5, PT, R121, R4.reuse, RZ ;  /* 0x0000000479767210 */ /* 0x080fe40007fbe0ff */
[----:B------:R-:W-:Y:S01]  /*da60*/  LEA R124, P1, R3, R4, 0x3 ;  /* 0x00000004037c7211 */ /* 0x000fe200078218ff */
[----:B------:R-:W-:Y:S01]  /*da70*/  USHF.L.U32 UR6, UR4, 0x2, URZ ;  /* 0x0000000204067899 */ /* 0x000fe200080006ff */
[-C--:B------:R-:W-:Y:S01]  /*da80*/  LEA.HI.X.SX32 R113, R113, R5.reuse, 0x1, P6 ;  /* 0x0000000571717211 */ /* 0x080fe200030f0eff */
[----:B------:R-:W-:Y:S01]  /*da90*/  UIMAD.WIDE UR4, UR4, 0x4, URZ ;  /* 0x00000004040478a5 */ /* 0x000fe2000f8e02ff */
[----:B------:R-:W-:-:S02]  /*daa0*/  LEA.HI.X.SX32 R115, R115, R5, 0x1, P0 ;  /* 0x0000000573737211 */ /* 0x000fc400000f0eff */
[-C--:B------:R-:W-:Y:S02]  /*dab0*/  LEA.HI.X.SX32 R117, R117, R5.reuse, 0x1, P4 ;  /* 0x0000000575757211 */ /* 0x080fe400020f0eff */
[----:B------:R-:W-:Y:S02]  /*dac0*/  LEA.HI.X.SX32 R121, R3, R5, 0x1, P3 ;  /* 0x0000000503797211 */ /* 0x000fe400018f0eff */
[----:B0-----:R-:W-:Y:S02]  /*dad0*/  PRMT R0, R0, 0x7632, R0 ;  /* 0x0000763200007816 */ /* 0x001fe40000000000 */
[----:B------:R-:W-:Y:S02]  /*dae0*/  F2FP.F16.F32.PACK_AB R132, R133, R132 ;  /* 0x000000848584723e */ /* 0x000fe400000000ff */
[CC--:B------:R-:W-:Y:S01]  /*daf0*/  LEA R126, P6, R3.reuse, R4.reuse, 0x4 ;  /* 0x00000004037e7211 */ /* 0x0c0fe200078c20ff */
[----:B------:R0:W-:Y:S01]  /*db00*/  STG.E.U16 desc[UR30][R120.64], R0 ;  /* 0x0000000078007986 */ /* 0x0001e2000c10151e */
[----:B------:R-:W-:-:S02]  /*db10*/  LEA R128, P0, R3, R4, 0x5 ;  /* 0x0000000403807211 */ /* 0x000fc400078028ff */
[----:B------:R-:W-:Y:S02]  /*db20*/  LEA R130, P4, R3, R4, 0x6 ;  /* 0x0000000403827211 */ /* 0x000fe400078830ff */
[-C--:B------:R-:W-:Y:S02]  /*db30*/  LEA.HI.X.SX32 R123, R119, R5.reuse, 0x1, P2 ;  /* 0x00000005777b7211 */ /* 0x080fe400010f0eff */
[----:B------:R-:W-:Y:S02]  /*db40*/  PRMT R3, R193, 0x7632, R3 ;  /* 0x00007632c1037816 */ /* 0x000fe40000000003 */
[----:B------:R-:W-:Y:S01]  /*db50*/  F2FP.F16.F32.PACK_AB R134, R135, R134 ;  /* 0x000000868786723e */ /* 0x000fe200000000ff */
[----:B------:R-:W-:Y:S01]  /*db60*/  STG.E.U16 desc[UR30][R122.64], R193 ;  /* 0x000000c17a007986 */ /* 0x000fe2000c10151e */
[----:B------:R-:W-:Y:S02]  /*db70*/  LEA.HI.X.SX32 R125, R125, R5, 0x1, P1 ;  /* 0x000000057d7d7211 */ /* 0x000fe400008f0eff */
[----:B------:R-:W-:Y:S01]  /*db80*/  PRMT R4, R132, 0x7632, R4 ;  /* 0x0000763284047816 */ /* 0x000fe20000000004 */
[----:B------:R2:W-:Y:S01]  /*db90*/  STG.E.U16 desc[UR30][R22.64], R3 ;  /* 0x0000000316007986 */ /* 0x0005e2000c10151e */
[----:B------:R-:W-:-:S02]  /*dba0*/  F2FP.F16.F32.PACK_AB R136, R137, R136 ;  /* 0x000000888988723e */ /* 0x000fc400000000ff */
[----:B0-----:R-:W-:Y:S01]  /*dbb0*/  PRMT R0, R134, 0x7632, R0 ;  /* 0x0000763286007816 */ /* 0x001fe20000000000 */
[----:B------:R-:W-:Y:S01]  /*dbc0*/  STG.E.U16 desc[UR30][R124.64], R132 ;  /* 0x000000847c007986 */ /* 0x000fe2000c10151e */
[----:B------:R-:W-:Y:S02]  /*dbd0*/  F2FP.F16.F32.PACK_AB R138, R139, R138 ;  /* 0x0000008a8b8a723e */ /* 0x000fe400000000ff */
[----:B------:R-:W-:Y:S01]  /*dbe0*/  LEA.HI.X.SX32 R127, R127, R5, 0x1, P6 ;  /* 0x000000057f7f7211 */ /* 0x000fe200030f0eff */
[----:B------:R0:W-:Y:S01]  /*dbf0*/  STG.E.U16 desc[UR30][R30.64], R4 ;  /* 0x000000041e007986 */ /* 0x0001e2000c10151e */
[----:B------:R-:W-:Y:S02]  /*dc00*/  F2FP.F16.F32.PACK_AB R140, R141, R140 ;  /* 0x0000008c8d8c723e */ /* 0x000fe400000000ff */
[----:B------:R-:W-:Y:S01]  /*dc10*/  F2FP.F16.F32.PACK_AB R142, R143, R142 ;  /* 0x0000008e8f8e723e */ /* 0x000fe200000000ff */
[----:B------:R-:W-:Y:S01]  /*dc20*/  STG.E.U16 desc[UR30][R20.64], R134 ;  /* 0x0000008614007986 */ /* 0x000fe2000c10151e */
[----:B--2---:R-:W-:-:S02]  /*dc30*/  PRMT R22, R136, 0x7632, R22 ;  /* 0x0000763288167816 */ /* 0x004fc40000000016 */
[----:B------:R-:W-:Y:S01]  /*dc40*/  PRMT R3, R138, 0x7632, R3 ;  /* 0x000076328a037816 */ /* 0x000fe20000000003 */
[----:B------:R2:W-:Y:S01]  /*dc50*/  STG.E.U16 desc[UR30][R38.64], R0 ;  /* 0x0000000026007986 */ /* 0x0005e2000c10151e */
[----:B------:R-:W-:Y:S02]  /*dc60*/  F2FP.F16.F32.PACK_AB R144, R145, R144 ;  /* 0x000000909190723e */ /* 0x000fe400000000ff */
[----:B------:R-:W-:Y:S01]  /*dc70*/  F2FP.F16.F32.PACK_AB R146, R147, R146 ;  /* 0x000000929392723e */ /* 0x000fe200000000ff */
[----:B------:R-:W-:Y:S01]  /*dc80*/  STG.E.U16 desc[UR30][R126.64], R136 ;  /* 0x000000887e007986 */ /* 0x000fe2000c10151e */
[----:B0-----:R-:W-:Y:S02]  /*dc90*/  PRMT R31, R142, 0x7632, R31 ;  /* 0x000076328e1f7816 */ /* 0x001fe4000000001f */
[----:B------:R-:W-:Y:S01]  /*dca0*/  LEA.HI.X.SX32 R129, R129, R5, 0x1, P0 ;  /* 0x0000000581817211 */ /* 0x000fe200000f0eff */
[----:B------:R0:W-:Y:S01]  /*dcb0*/  STG.E.U16 desc[UR30][R44.64], R22 ;  /* 0x000000162c007986 */ /* 0x0001e2000c10151e */
[----:B------:R-:W-:-:S02]  /*dcc0*/  F2FP.F16.F32.PACK_AB R148, R149, R148 ;  /* 0x000000949594723e */ /* 0x000fc400000000ff */
[----:B------:R-:W-:Y:S01]  /*dcd0*/  F2FP.F16.F32.PACK_AB R150, R151, R150 ;  /* 0x000000969796723e */ /* 0x000fe200000000ff */
[----:B------:R-:W-:Y:S01]  /*dce0*/  STG.E.U16 desc[UR30][R28.64], R138 ;  /* 0x0000008a1c007986 */ /* 0x000fe2000c10151e */
[----:B--2---:R-:W-:Y:S02]  /*dcf0*/  PRMT R0, R140, 0x7632, R0 ;  /* 0x000076328c007816 */ /* 0x004fe40000000000 */
[----:B------:R-:W-:Y:S01]  /*dd00*/  F2FP.F16.F32.PACK_AB R152, R153, R152 ;  /* 0x000000989998723e */ /* 0x000fe200000000ff */
[----:B------:R2:W-:Y:S01]  /*dd10*/  STG.E.U16 desc[UR30][R50.64], R3 ;  /* 0x0000000332007986 */ /* 0x0005e2000c10151e */
[----:B------:R-:W-:Y:S02]  /*dd20*/  PRMT R39, R150, 0x7632, R39 ;  /* 0x0000763296277816 */ /* 0x000fe40000000027 */
[----:B------:R-:W-:Y:S01]  /*dd30*/  F2FP.F16.F32.PACK_AB R154, R155, R154 ;  /* 0x0000009a9b9a723e */ /* 0x000fe200000000ff */
[----:B------:R-:W-:Y:S01]  /*dd40*/  STG.E.U16 desc[UR30][R18.64], R140 ;  /* 0x0000008c12007986 */ /* 0x000fe2000c10151e */
[----:B------:R-:W-:-:S02]  /*dd50*/  F2FP.F16.F32.PACK_AB R156, R157, R156 ;  /* 0x0000009c9d9c723e */ /* 0x000fc400000000ff */
[----:B------:R-:W-:Y:S01]  /*dd60*/  F2FP.F16.F32.PACK_AB R158, R159, R158 ;  /* 0x0000009e9f9e723e */ /* 0x000fe200000000ff */
[----:B------:R3:W-:Y:S01]  /*dd70*/  STG.E.U16 desc[UR30][R56.64], R0 ;  /* 0x0000000038007986 */ /* 0x0007e2000c10151e */
[----:B0-----:R-:W-:Y:S02]  /*dd80*/  PRMT R45, R156, 0x7632, R45 ;  /* 0x000076329c2d7816 */ /* 0x001fe4000000002d */
[----:B------:R-:W-:Y:S01]  /*dd90*/  F2FP.F16.F32.PACK_AB R160, R161, R160 ;  /* 0x000000a0a1a0723e */ /* 0x000fe200000000ff */
[----:B------:R0:W-:Y:S01]  /*dda0*/  STG.E.U16 desc[UR30][R36.64], R142 ;  /* 0x0000008e24007986 */ /* 0x0001e2000c10151e */
[----:B--2---:R-:W-:Y:S02]  /*ddb0*/  PRMT R3, R144, 0x7632, R3 ;  /* 0x0000763290037816 */ /* 0x004fe40000000003 */
[----:B------:R-:W-:Y:S01]  /*ddc0*/  F2FP.F16.F32.PACK_AB R162, R163, R162 ;  /* 0x000000a2a3a2723e */ /* 0x000fe200000000ff */
[----:B------:R-:W-:Y:S01]  /*ddd0*/  STG.E.U16 desc[UR30][R62.64], R31 ;  /* 0x0000001f3e007986 */ /* 0x000fe2000c10151e */
[----:B------:R-:W-:-:S02]  /*dde0*/  LEA.HI.X.SX32 R131, R131, R5, 0x1, P4 ;  /* 0x0000000583837211 */ /* 0x000fc400020f0eff */
[----:B------:R-:W-:Y:S01]  /*ddf0*/  F2FP.F16.F32.PACK_AB R164, R165, R164 ;  /* 0x000000a4a5a4723e */ /* 0x000fe200000000ff */
[----:B------:R-:W-:Y:S01]  /*de00*/  STG.E.U16 desc[UR30][R128.64], R144 ;  /* 0x0000009080007986 */ /* 0x000fe2000c10151e */
[----:B---3--:R-:W-:Y:S02]  /*de10*/  PRMT R0, R146, 0x7632, R0 ;  /* 0x0000763292007816 */ /* 0x008fe40000000000 */
[----:B------:R-:W-:Y:S01]  /*de20*/  LEA.HI.X.SX32 R119, R195, R5, 0x1, P5 ;  /* 0x00000005c3777211 */ /* 0x000fe200028f0eff */
[----:B------:R2:W-:Y:S01]  /*de30*/  STG.E.U16 desc[UR30][R66.64], R3 ;  /* 0x0000000342007986 */ /* 0x0005e2000c10151e */
[----:B0-----:R-:W-:Y:S01]  /*de40*/  PRMT R37, R148, 0x7632, R37 ;  /* 0x0000763294257816 */ /* 0x001fe20000000025 */
[----:B------:R-:W0:Y:S01]  /*de50*/  LDC.64 R4, c[0x0][0x3a0] ;  /* 0x0000e800ff047b82 */ /* 0x000e220000000a00 */
[----:B------:R-:W-:Y:S01]  /*de60*/  F2FP.F16.F32.PACK_AB R166, R167, R166 ;  /* 0x000000a6a7a6723e */ /* 0x000fe200000000ff */
[----:B------:R3:W-:Y:S01]  /*de70*/  STG.E.U16 desc[UR30][R42.64], R146 ;  /* 0x000000922a007986 */ /* 0x0007e2000c10151e */
[----:B------:R-:W-:-:S02]  /*de80*/  PRMT R44, R164, 0x7632, R44 ;  /* 0x00007632a42c7816 */ /* 0x000fc4000000002c */
[----:B------:R-:W-:Y:S01]  /*de90*/  F2FP.F16.F32.PACK_AB R168, R169, R168 ;  /* 0x000000a8a9a8723e */ /* 0x000fe200000000ff */
[----:B------:R4:W-:Y:S01]  /*dea0*/  STG.E.U16 desc[UR30][R70.64], R0 ;  /* 0x0000000046007986 */ /* 0x0009e2000c10151e */
[----:B------:R-:W-:Y:S02]  /*deb0*/  F2FP.F16.F32.PACK_AB R170, R171, R170 ;  /* 0x000000aaabaa723e */ /* 0x000fe400000000ff */
[----:B------:R-:W-:Y:S01]  /*dec0*/  F2FP.F16.F32.PACK_AB R172, R173, R172 ;  /* 0x000000acadac723e */ /* 0x000fe200000000ff */
[----:B------:R-:W-:Y:S01]  /*ded0*/  STG.E.U16 desc[UR30][R26.64], R148 ;  /* 0x000000941a007986 */ /* 0x000fe2000c10151e */
[----:B--2---:R-:W-:Y:S02]  /*dee0*/  PRMT R3, R160, 0x7632, R3 ;  /* 0x00007632a0037816 */ /* 0x004fe40000000003 */
[----:B------:R-:W-:Y:S01]  /*def0*/  F2FP.F16.F32.PACK_AB R174, R175, R174 ;  /* 0x000000aeafae723e */ /* 0x000fe200000000ff */
[----:B------:R-:W-:Y:S01]  /*df00*/  STG.E.U16 desc[UR30][R74.64], R37 ;  /* 0x000000254a007986 */ /* 0x000fe2000c10151e */
[----:B---3--:R-:W-:-:S02]  /*df10*/  PRMT R43, R154, 0x7632, R43 ;  /* 0x000076329a2b7816 */ /* 0x008fc4000000002b */
[----:B------:R-:W-:Y:S01]  /*df20*/  PRMT R42, R162, 0x7632, R42 ;  /* 0x00007632a22a7816 */ /* 0x000fe2000000002a */
[----:B------:R2:W-:Y:S01]  /*df30*/  STG.E.U16 desc[UR30][R48.64], R150 ;  /* 0x0000009630007986 */ /* 0x0005e2000c10151e */
[----:B----4-:R-:W-:Y:S02]  /*df40*/  PRMT R0, R152, 0x7632, R0 ;  /* 0x0000763298007816 */ /* 0x010fe40000000000 */
[----:B------:R-:W-:Y:S01]  /*df50*/  PRMT R50, R172, 0x7632, R50 ;  /* 0x00007632ac327816 */ /* 0x000fe20000000032 */
[----:B------:R-:W-:Y:S01]  /*df60*/  STG.E.U16 desc[UR30][R78.64], R39 ;  /* 0x000000274e007986 */ /* 0x000fe2000c10151e */
[----:B------:R-:W-:Y:S02]  /*df70*/  F2FP.F16.F32.PACK_AB R176, R177, R176 ;  /* 0x000000b0b1b0723e */ /* 0x000fe400000000ff */
[----:B------:R-:W-:Y:S01]  /*df80*/  PRMT R51, R174, 0x7632, R51 ;  /* 0x00007632ae337816 */ /* 0x000fe20000000033 */
[----:B------:R-:W-:Y:S01]  /*df90*/  STG.E.U16 desc[UR30][R16.64], R152 ;  /* 0x0000009810007986 */ /* 0x000fe2000c10151e */
[----:B------:R-:W-:-:S02]  /*dfa0*/  F2FP.F16.F32.PACK_AB R178, R179, R178 ;  /* 0x000000b2b3b2723e */ /* 0x000fc400000000ff */
[----:B------:R-:W-:Y:S01]  /*dfb0*/  F2FP.F16.F32.PACK_AB R180, R181, R180 ;  /* 0x000000b4b5b4723e */ /* 0x000fe200000000ff */
[----:B------:R3:W-:Y:S01]  /*dfc0*/  STG.E.U16 desc[UR30][R82.64], R0 ;  /* 0x0000000052007986 */ /* 0x0007e2000c10151e */
[----:B--2---:R-:W-:Y:S02]  /*dfd0*/  PRMT R48, R168, 0x7632, R48 ;  /* 0x00007632a8307816 */ /* 0x004fe40000000030 */
[----:B------:R-:W-:Y:S01]  /*dfe0*/  PRMT R49, R170, 0x7632, R49 ;  /* 0x00007632aa317816 */ /* 0x000fe20000000031 */
[----:B------:R2:W-:Y:S01]  /*dff0*/  STG.E.U16 desc[UR30][R54.64], R154 ;  /* 0x0000009a36007986 */ /* 0x0005e2000c10151e */
[----:B------:R-:W-:Y:S02]  /*e000*/  F2FP.F16.F32.PACK_AB R182, R183, R182 ;  /* 0x000000b6b7b6723e */ /* 0x000fe400000000ff */
[----:B------:R-:W-:Y:S01]  /*e010*/  F2FP.F16.F32.PACK_AB R184, R185, R184 ;  /* 0x000000b8b9b8723e */ /* 0x000fe200000000ff */
[----:B------:R-:W-:Y:S01]  /*e020*/  STG.E.U16 desc[UR30][R86.64], R43 ;  /* 0x0000002b56007986 */ /* 0x000fe2000c10151e */
[----:B------:R-:W-:-:S02]  /*e030*/  F2FP.F16.F32.PACK_AB R186, R187, R186 ;  /* 0x000000babbba723e */ /* 0x000fc400000000ff */
[----:B------:R-:W-:Y:S01]  /*e040*/  PRMT R56, R184, 0x7632, R56 ;  /* 0x00007632b8387816 */ /* 0x000fe20000000038 */
[----:B------:R-:W-:Y:S01]  /*e050*/  STG.E.U16 desc[UR30][R34.64], R156 ;  /* 0x0000009c22007986 */ /* 0x000fe2000c10151e */
[----:B---3--:R-:W-:Y:S02]  /*e060*/  PRMT R0, R158, 0x7632, R0 ;  /* 0x000076329e007816 */ /* 0x008fe40000000000 */
[----:B------:R-:W-:Y:S01]  /*e070*/  F2FP.F16.F32.PACK_AB R189, R190, R189 ;  /* 0x000000bdbebd723e */ /* 0x000fe200000000ff */
[----:B------:R-:W-:Y:S01]  /*e080*/  STG.E.U16 desc[UR30][R90.64], R45 ;  /* 0x0000002d5a007986 */ /* 0x000fe2000c10151e */
[----:B--2---:R-:W-:Y:S02]  /*e090*/  PRMT R54, R180, 0x7632, R54 ;  /* 0x00007632b4367816 */ /* 0x004fe40000000036 */
[----:B------:R-:W-:Y:S01]  /*e0a0*/  PRMT R55, R182, 0x7632, R55 ;  /* 0x00007632b6377816 */ /* 0x000fe20000000037 */
[----:B------:R-:W-:Y:S01]  /*e0b0*/  STG.E.U16 desc[UR30][R60.64], R158 ;  /* 0x0000009e3c007986 */ /* 0x000fe2000c10151e */
[----:B------:R-:W-:-:S02]  /*e0c0*/  PRMT R57, R186, 0x7632, R57 ;  /* 0x00007632ba397816 */ /* 0x000fc40000000039 */
[----:B------:R-:W-:Y:S01]  /*e0d0*/  F2FP.F16.F32.PACK_AB R188, R191, R188 ;  /* 0x000000bcbfbc723e */ /* 0x000fe200000000ff */
[----:B------:R2:W-:Y:S04]  /*e0e0*/  STG.E.U16 desc[UR30][R94.64], R0 ;  /* 0x000000005e007986 */ /* 0x0005e8000c10151e */
[----:B------:R-:W-:Y:S04]  /*e0f0*/  STG.E.U16 desc[UR30][R130.64], R160 ;  /* 0x000000a082007986 */ /* 0x000fe8000c10151e */
[----:B------:R3:W-:Y:S04]  /*e100*/  STG.E.U16 desc[UR30][R80.64], R3 ;  /* 0x0000000350007986 */ /* 0x0007e8000c10151e */
[----:B------:R-:W-:Y:S01]  /*e110*/  STG.E.U16 desc[UR30][R40.64], R162 ;  /* 0x000000a228007986 */ /* 0x000fe2000c10151e */
[----:B--2---:R-:W-:-:S03]  /*e120*/  PRMT R0, R166, 0x7632, R0 ;  /* 0x00007632a6007816 */ /* 0x004fc60000000000 */
[----:B------:R-:W-:Y:S04]  /*e130*/  STG.E.U16 desc[UR30][R84.64], R42 ;  /* 0x0000002a54007986 */ /* 0x000fe8000c10151e */
[----:B------:R-:W-:Y:S01]  /*e140*/  STG.E.U16 desc[UR30][R12.64], R164 ;  /* 0x000000a40c007986 */ /* 0x000fe2000c10151e */
[----:B---3--:R-:W-:-:S03]  /*e150*/  IMAD.SHL.U32 R3, R2, 0x4, RZ ;  /* 0x0000000402037824 */ /* 0x008fc600078e00ff */
[----:B------:R-:W-:Y:S04]  /*e160*/  STG.E.U16 desc[UR30][R88.64], R44 ;  /* 0x0000002c58007986 */ /* 0x000fe8000c10151e */
[----:B------:R-:W-:Y:S04]  /*e170*/  STG.E.U16 desc[UR30][R46.64], R166 ;  /* 0x000000a62e007986 */ /* 0x000fe8000c10151e */
[----:B------:R2:W-:Y:S04]  /*e180*/  STG.E.U16 desc[UR30][R92.64], R0 ;  /* 0x000000005c007986 */ /* 0x0005e8000c10151e */
[----:B------:R-:W-:Y:S04]  /*e190*/  STG.E.U16 desc[UR30][R8.64], R168 ;  /* 0x000000a808007986 */ /* 0x000fe8000c10151e */
[----:B------:R-:W-:Y:S04]  /*e1a0*/  STG.E.U16 desc[UR30][R96.64], R48 ;  /* 0x0000003060007986 */ /* 0x000fe8000c10151e */
[----:B------:R3:W-:Y:S01]  /*e1b0*/  STG.E.U16 desc[UR30][R52.64], R170 ;  /* 0x000000aa34007986 */ /* 0x0007e2000c10151e */
[----:B--2---:R-:W-:Y:S01]  /*e1c0*/  IMAD.HI R0, R2, 0x4, RZ ;  /* 0x0000000402007827 */ /* 0x004fe200078e02ff */
[----:B0-----:R-:W-:-:S02]  /*e1d0*/  IADD3 R2, P0, P1, R3, UR6, R4 ;  /* 0x0000000603027c10 */ /* 0x001fc4000f91e004 */
[----:B------:R-:W-:Y:S02]  /*e1e0*/  STG.E.U16 desc[UR30][R98.64], R49 ;  /* 0x0000003162007986 */ /* 0x000fe4000c10151e */
[----:B------:R-:W-:Y:S02]  /*e1f0*/  IADD3.X R3, PT, PT, R0, UR5, R5, P0, P1 ;  /* 0x0000000500037c10 */ /* 0x000fe400087e2405 */
[----:B------:R-:W-:Y:S01]  /*e200*/  STG.E.U16 desc[UR30][R14.64], R172 ;  /* 0x000000ac0e007986 */ /* 0x000fe2000c10151e */
[----:B---3--:R-:W-:-:S03]  /*e210*/  PRMT R52, R176, 0x7632, R52 ;  /* 0x00007632b0347816 */ /* 0x008fc60000000034 */
[----:B------:R-:W-:Y:S01]  /*e220*/  STG.E.U16 desc[UR30][R100.64], R50 ;  /* 0x0000003264007986 */ /* 0x000fe2000c10151e */
[----:B------:R-:W-:-:S03]  /*e230*/  PRMT R53, R178, 0x7632, R53 ;  /* 0x00007632b2357816 */ /* 0x000fc60000000035 */
[----:B------:R0:W-:Y:S04]  /*e240*/  STG.E.U16 desc[UR30][R58.64], R174 ;  /* 0x000000ae3a007986 */ /* 0x0001e8000c10151e */
[----:B------:R2:W-:Y:S04]  /*e250*/  STG.E.U16 desc[UR30][R102.64], R51 ;  /* 0x0000003366007986 */ /* 0x0005e8000c10151e */
[----:B------:R2:W-:Y:S04]  /*e260*/  STG.E.U16 desc[UR30][R6.64], R176 ;  /* 0x000000b006007986 */ /* 0x0005e8000c10151e */
[----:B------:R2:W-:Y:S01]  /*e270*/  STG.E.U16 desc[UR30][R104.64], R52 ;  /* 0x0000003468007986 */ /* 0x0005e2000c10151e */
[----:B0-----:R-:W-:-:S02]  /*e280*/  PRMT R58, R189, 0x7632, R58 ;  /* 0x00007632bd3a7816 */ /* 0x001fc4000000003a */
[----:B------:R-:W-:Y:S01]  /*e290*/  PRMT R59, R188, 0x7632, R59 ;  /* 0x00007632bc3b7816 */ /* 0x000fe2000000003b */
[----:B------:R2:W-:Y:S04]  /*e2a0*/  STG.E.U16 desc[UR30][R64.64], R178 ;  /* 0x000000b240007986 */ /* 0x0005e8000c10151e */
        /* <DEDUP_REMOVED lines=13> */
[----:B------:R2:W-:Y:S01]  /*e380*/  STG.E desc[UR30][R2.64], R192 ;  /* 0x000000c002007986 */ /* 0x0005e2000c10191e */
[----:B-1----:R-:W-:Y:S06]  /*e390*/  BAR.SYNC.DEFER_BLOCKING 0x0 ;  /* 0x0000000000007b1d */ /* 0x002fec0000010000 */
[----:B------:R-:W-:Y:S05]  /*e3a0*/  BRA.U UP0, `(.L_x_22) ;  /* 0x0000000100a07547 */ /* 0x000fea000b800000 */
[----:B------:R-:W0:Y:S01]  /*e3b0*/  S2UR UR5, SR_CgaCtaId ;  /* 0x00000000000579c3 */ /* 0x000e220000008800 */
[----:B------:R-:W-:Y:S01]  /*e3c0*/  NOP ;  /* 0x0000000000007918 */ /* 0x000fe20000000000 */
[----:B------:R-:W-:Y:S01]  /*e3d0*/  UMOV UR4, 0x50 ;  /* 0x0000005000047882 */ /* 0x000fe20000000000 */
[----:B------:R-:W-:Y:S02]  /*e3e0*/  IMAD.U32 R0, RZ, RZ, UR9 ;  /* 0x00000009ff007e24 */ /* 0x000fe4000f8e00ff */
[----:B--2---:R-:W-:Y:S02]  /*e3f0*/  IMAD.MOV.U32 R3, RZ, RZ, 0xff ;  /* 0x000000ffff037424 */ /* 0x004fe400078e00ff */
[----:B------:R-:W-:Y:S01]  /*e400*/  IMAD.MOV.U32 R7, RZ, RZ, 0x1 ;  /* 0x00000001ff077424 */ /* 0x000fe200078e00ff */
[----:B------:R-:W-:-:S04]  /*e410*/  LOP3.LUT R0, R0, 0xffff, RZ, 0xc0, !PT ;  /* 0x0000ffff00007812 */ /* 0x000fc800078ec0ff */
[----:B------:R-:W-:-:S05]  /*e420*/  SHF.R.U32.HI R0, RZ, 0x5, R0 ;  /* 0x00000005ff007819 */ /* 0x000fca0000011600 */
[----:B------:R-:W-:Y:S01]  /*e430*/  VIADD R2, R0, 0x10 ;  /* 0x0000001000027836 */ /* 0x000fe20000000000 */
[----:B------:R-:W-:Y:S01]  /*e440*/  SHF.L.U32 R0, R3, R0, RZ ;  /* 0x0000000003007219 */ /* 0x000fe200000006ff */
[----:B0-----:R-:W-:-:S03]  /*e450*/  ULEA UR6, UR5, UR4, 0x18 ;  /* 0x0000000405067291 */ /* 0x001fc6000f8ec0ff */
[----:B------:R-:W-:-:S04]  /*e460*/  SHF.L.U32 R3, R7, R2, RZ ;  /* 0x0000000207037219 */ /* 0x000fc800000006ff */
[----:B------:R-:W-:Y:S02]  /*e470*/  LOP3.LUT R0, R3, R0, RZ, 0xfc, !PT ;  /* 0x0000000003007212 */ /* 0x000fe400078efcff */
[----:B------:R-:W0:Y:S02]  /*e480*/  LDS R5, [UR6] ;  /* 0x00000006ff057984 */ /* 0x000e240008000800 */
[C---:B------:R-:W-:Y:S02]  /*e490*/  LOP3.LUT R2, R0.reuse, 0xffff, RZ, 0xc0, !PT ;  /* 0x0000ffff00027812 */ /* 0x040fe400078ec0ff */
[----:B0-----:R-:W-:-:S04]  /*e4a0*/  LOP3.LUT R3, R0, 0xffff, R5, 0x80, !PT ;  /* 0x0000ffff00037812 */ /* 0x001fc800078e8005 */
[----:B------:R-:W-:-:S13]  /*e4b0*/  ISETP.NE.AND P0, PT, R3, R2, PT ;  /* 0x000000020300720c */ /* 0x000fda0003f05270 */
[----:B------:R-:W-:Y:S05]  /*e4c0*/  @P0 BRA `(.L_x_23) ;  /* 0x0000000000500947 */ /* 0x000fea0003800000 */
[----:B------:R-:W-:Y:S02]  /*e4d0*/  SHF.R.U32.HI R5, RZ, 0x10, R5 ;  /* 0x00000010ff057819 */ /* 0x000fe40000011605 */
[----:B------:R-:W-:-:S04]  /*e4e0*/  SHF.R.U32.HI R2, RZ, 0x10, R0 ;  /* 0x00000010ff027819 */ /* 0x000fc80000011600 */
[----:B------:R-:W-:-:S04]  /*e4f0*/  LOP3.LUT R5, R5, R2, RZ, 0xc0, !PT ;  /* 0x0000000205057212 */ /* 0x000fc800078ec0ff */
[----:B------:R-:W-:-:S13]  /*e500*/  ISETP.NE.AND P0, PT, R5, R2, PT ;  /* 0x000000020500720c */ /* 0x000fda0003f05270 */
[----:B------:R-:W-:Y:S05]  /*e510*/  @P0 BRA `(.L_x_24) ;  /* 0x0000000000300947 */ /* 0x000fea0003800000 */
[----:B------:R-:W-:Y:S01]  /*e520*/  R2UR UR4, R0 ;  /* 0x00000000000472ca */ /* 0x000fe200000e0000 */
[----:B------:R-:W-:Y:S01]  /*e530*/  VOTEU.ANY UR5, UPT, PT ;  /* 0x0000000000057886 */ /* 0x000fe200038e0100 */
[----:B------:R-:W0:Y:S01]  /*e540*/  S2R R0, SR_LANEID ;  /* 0x0000000000007919 */ /* 0x000e220000000000 */
[----:B------:R-:W-:-:S10]  /*e550*/  UFLO.U32 UR5, UR5 ;  /* 0x00000005000572bd */ /* 0x000fd400080e0000 */
[----:B------:R-:W-:-:S06]  /*e560*/  ULOP3.LUT UR4, URZ, UR4, URZ, 0x33, !UPT ;  /* 0x00000004ff047292 */ /* 0x000fcc000f8e33ff */
[----:B------:R-:W-:-:S04]  /*e570*/  IMAD.U32 R2, RZ, RZ, UR4 ;  /* 0x00000004ff027e24 */ /* 0x000fc8000f8e00ff */
[----:B------:R-:W1:Y:S02]  /*e580*/  REDUX UR7, R2 ;  /* 0x00000000020773c4 */ /* 0x000e640000000000 */
[----:B------:R3:W-:Y:S01]  /*e590*/  UTCATOMSWS.AND URZ, UR4 ;  /* 0x0000000400ff79e3 */ /* 0x0007e20008000000 */
[----:B0-----:R-:W-:Y:S01]  /*e5a0*/  ISETP.EQ.U32.AND P0, PT, R0, UR5, PT ;  /* 0x0000000500007c0c */ /* 0x001fe2000bf02070 */
[----:B-1----:R-:W-:-:S12]  /*e5b0*/  IMAD.U32 R0, RZ, RZ, UR7 ;  /* 0x00000007ff007e24 */ /* 0x002fd8000f8e00ff */
[----:B------:R3:W-:Y:S01]  /*e5c0*/  @P0 ATOMS.AND RZ, [UR6], R0 ;  /* 0x00000000ffff098c */ /* 0x0007e2000a800006 */
[----:B------:R-:W-:Y:S05]  /*e5d0*/  BRA `(.L_x_22) ;  /* 0x0000000000147947 */ /* 0x000fea0003800000 */
.L_x_24:
[----:B------:R-:W-:-:S07]  /*e5e0*/  MOV R2, 0xe600 ;  /* 0x0000e60000027802 */ /* 0x000fce0000000f00 */
[----:B------:R-:W-:Y:S05]  /*e5f0*/  CALL.REL.NOINC `($__internal_0_$__cuda_sm10x_tcgen05_guardrail_trap_col_being_dealloced_not_returned_by_alloc) ;  /* 0x0000000000447944 */ /* 0x000fea0003c00000 */
[----:B------:R-:W-:Y:S05]  /*e600*/  BRA `(.L_x_22) ;  /* 0x0000000000087947 */ /* 0x000fea0003800000 */
.L_x_23:
[----:B------:R-:W-:-:S07]  /*e610*/  MOV R2, 0xe630 ;  /* 0x0000e63000027802 */ /* 0x000fce0000000f00 */
[----:B------:R-:W-:Y:S05]  /*e620*/  CALL.REL.NOINC `($__internal_2_$__cuda_sm10x_tcgen05_guardrail_trap_unallocated_columns_being_dealloced) ;  /* 0x0000000000507944 */ /* 0x000fea0003c00000 */
.L_x_22:
[----:B------:R-:W-:Y:S01]  /*e630*/  NOP ;  /* 0x0000000000007918 */ /* 0x000fe20000000000 */
[----:B---3--:R-:W-:Y:S05]  /*e640*/  EXIT ;  /* 0x000000000000794d */ /* 0x008fea0003800000 */
.L_x_8:
[----:B------:R-:W1:Y:S02]  /*e650*/  SYNCS.PHASECHK.TRANS64.TRYWAIT P2, [UR10+0x6000], RZ ;  /* 0x006000ffff0075a7 */ /* 0x000e64000804110a */
[----:B-1----:R-:W-:Y:S05]  /*e660*/  @!P2 BRA `(.L_x_8) ;  /* 0xfffffffc00f8a947 */ /* 0x002fea000383ffff */
[----:B------:R-:W-:Y:S05]  /*e670*/  BRA `(.L_x_7) ;  /* 0xffffff4400e87947 */ /* 0x000fea000383ffff */
.L_x_17:
[----:B------:R-:W1:Y:S02]  /*e680*/  SYNCS.PHASECHK.TRANS64.TRYWAIT P4, [UR10+0xa010], RZ ;  /* 0x00a010ffff0075a7 */ /* 0x000e64000808110a */
[----:B-1----:R-:W-:Y:S05]  /*e690*/  @!P4 BRA `(.L_x_17) ;  /* 0xfffffffc00f8c947 */ /* 0x002fea000383ffff */
[----:B------:R-:W-:Y:S05]  /*e6a0*/  BRA `(.L_x_25) ;  /* 0xffffff9000587947 */ /* 0x000fea000383ffff */
.L_x_18:
[----:B------:R-:W1:Y:S02]  /*e6b0*/  SYNCS.PHASECHK.TRANS64.TRYWAIT P0, [UR5], R27 ;  /* 0x0000001bff0075a7 */ /* 0x000e640008001105 */
[----:B-1----:R-:W-:Y:S05]  /*e6c0*/  @!P0 BRA `(.L_x_18) ;  /* 0xfffffffc00f88947 */ /* 0x002fea000383ffff */
[----:B------:R-:W-:Y:S05]  /*e6d0*/  BRA `(.L_x_26) ;  /* 0xffffffb400ec7947 */ /* 0x000fea000383ffff */
.L_x_21:
[----:B------:R-:W0:Y:S02]  /*e6e0*/  SYNCS.PHASECHK.TRANS64.TRYWAIT P0, [UR5], R0 ;  /* 0x00000000ff0075a7 */ /* 0x000e240008001105 */
[----:B0-----:R-:W-:Y:S05]  /*e6f0*/  @!P0 BRA `(.L_x_21) ;  /* 0xfffffffc00f88947 */ /* 0x001fea000383ffff */
[----:B------:R-:W-:Y:S05]  /*e700*/  BRA `(.L_x_27) ;  /* 0xffffffd400b07947 */ /* 0x000fea000383ffff */
        .weak           $__internal_0_$__cuda_sm10x_tcgen05_guardrail_trap_col_being_dealloced_not_returned_by_alloc
        .type           $__internal_0_$__cuda_sm10x_tcgen05_guardrail_trap_col_being_dealloced_not_returned_by_alloc,@function
        .size           $__internal_0_$__cuda_sm10x_tcgen05_guardrail_trap_col_being_dealloced_not_returned_by_alloc,($__internal_1_$__cuda_sm10x_tcgen05_guardrail_trap_phase_invalid_during_alloc - $__internal_0_$__cuda_sm10x_tcgen05_guardrail_trap_col_being_dealloced_not_returned_by_alloc)
$__internal_0_$__cuda_sm10x_tcgen05_guardrail_trap_col_being_dealloced_not_returned_by_alloc:
[----:B------:R-:W-:Y:S05]  /*e710*/  BPT.TRAP 0x1 ;  /* 0x000000040000795c */ /* 0x000fea0000300000 */
[----:B------:R-:W-:-:S04]  /*e720*/  IMAD.MOV.U32 R3, RZ, RZ, 0x0 ;  /* 0x00000000ff037424 */ /* 0x000fc800078e00ff */
[----:B------:R-:W-:Y:S05]  /*e730*/  RET.REL.NODEC R2 `(attn_fwd) ;  /* 0xffffff1802307950 */ /* 0x000fea0003c3ffff */
        .weak           $__internal_1_$__cuda_sm10x_tcgen05_guardrail_trap_phase_invalid_during_alloc
        .type           $__internal_1_$__cuda_sm10x_tcgen05_guardrail_trap_phase_invalid_during_alloc,@function
        .size           $__internal_1_$__cuda_sm10x_tcgen05_guardrail_trap_phase_invalid_during_alloc,($__internal_2_$__cuda_sm10x_tcgen05_guardrail_trap_unallocated_columns_being_dealloced - $__internal_1_$__cuda_sm10x_tcgen05_guardrail_trap_phase_invalid_during_alloc)
$__internal_1_$__cuda_sm10x_tcgen05_guardrail_trap_phase_invalid_during_alloc:
[----:B------:R-:W-:Y:S05]  /*e740*/  BPT.TRAP 0x1 ;  /* 0x000000040000795c */ /* 0x000fea0000300000 */
[----:B------:R-:W-:-:S04]  /*e750*/  IMAD.MOV.U32 R3, RZ, RZ, 0x0 ;  /* 0x00000000ff037424 */ /* 0x000fc800078e00ff */
[----:B------:R-:W-:Y:S05]  /*e760*/  RET.REL.NODEC R2 `(attn_fwd) ;  /* 0xffffff1802247950 */ /* 0x000fea0003c3ffff */
        .weak           $__internal_2_$__cuda_sm10x_tcgen05_guardrail_trap_unallocated_columns_being_dealloced
        .type           $__internal_2_$__cuda_sm10x_tcgen05_guardrail_trap_unallocated_columns_being_dealloced,@function
        .size           $__internal_2_$__cuda_sm10x_tcgen05_guardrail_trap_unallocated_columns_being_dealloced,(.L_x_31 - $__internal_2_$__cuda_sm10x_tcgen05_guardrail_trap_unallocated_columns_being_dealloced)
$__internal_2_$__cuda_sm10x_tcgen05_guardrail_trap_unallocated_columns_being_dealloced:
[----:B------:R-:W-:Y:S05]  /*e770*/  BPT.TRAP 0x1 ;  /* 0x000000040000795c */ /* 0x000fea0000300000 */
[----:B------:R-:W-:-:S04]  /*e780*/  IMAD.MOV.U32 R3, RZ, RZ, 0x0 ;  /* 0x00000000ff037424 */ /* 0x000fc800078e00ff */
[----:B------:R-:W-:Y:S05]  /*e790*/  RET.REL.NODEC R2 `(attn_fwd) ;  /* 0xffffff1802187950 */ /* 0x000fea0003c3ffff */
.L_x_28:
[----:B------:R-:W-:-:S00]  /*e7a0*/  BRA `(.L_x_28) ;  /* 0xfffffffc00fc7947 */ /* 0x000fc0000383ffff */
[----:B------:R-:W-:-:S00]  /*e7b0*/  NOP ;  /* 0x0000000000007918 */ /* 0x000fc00000000000 */
        /* <DEDUP_REMOVED lines=12> */
.L_x_31:


//--------------------- .nv.global.init           --------------------------
	.section	.nv.global.init,"aw",@progbits
.nv.global.init:
	.type		_$_str,@object
	.size		_$_str,(.L_3 - _$_str)
_$_str:
        /*0000*/ 	.byte	0x5f, 0x5f, 0x43, 0x55, 0x44, 0x41, 0x5f, 0x46, 0x54, 0x5a, 0x00
.L_3:


//--------------------- .nv.shared.attn_fwd       --------------------------
	.section	.nv.shared.attn_fwd,"aw",@nobits
	.sectionflags	@""
	.align	16
	.zero		1024


//--------------------- .nv.shared.reserved.0     --------------------------
	.section	.nv.shared.reserved.0,"aw",@nobits
	.align	8
	.weak		__nv_reservedSMEM_offset_0_alias
	.size		__nv_reservedSMEM_offset_0_alias, 0, 64
	.other		__nv_reservedSMEM_offset_0_alias,@"STO_CUDA_RESERVED_SHARED STV_DEFAULT"
__nv_reservedSMEM_offset_0_alias:
	.zero		0
.nv.shared.reserved.0:
	.zero		64
	.weak		__nv_reservedSMEM_allocation_phase
	.type		__nv_reservedSMEM_allocation_phase,@object
	.size		__nv_reservedSMEM_allocation_phase,(.L_0 - __nv_reservedSMEM_allocation_phase)
__nv_reservedSMEM_allocation_phase:
	.zero		1
.L_0:
	.zero		7
	.weak		__nv_reservedSMEM_devtool_atexit_pc
	.type		__nv_reservedSMEM_devtool_atexit_pc,@object
	.size		__nv_reservedSMEM_devtool_atexit_pc,(__nv_reservedSMEM_allocation_mask - __nv_reservedSMEM_devtool_atexit_pc)
__nv_reservedSMEM_devtool_atexit_pc:
	.zero		8
	.weak		__nv_reservedSMEM_allocation_mask
	.type		__nv_reservedSMEM_allocation_mask,@object
	.size		__nv_reservedSMEM_allocation_mask,(.L_2 - __nv_reservedSMEM_allocation_mask)
__nv_reservedSMEM_allocation_mask:
	.zero		4
.L_2:


//--------------------- .nv.constant0.attn_fwd    --------------------------
	.section	.nv.constant0.attn_fwd,"a",@progbits
	.sectionflags	@""
	.align	4
.nv.constant0.attn_fwd:
	.zero		1032


//--------------------- SYMBOLS --------------------------

	.type		.nv.reservedSmem.offset0,@object
	.size		.nv.reservedSmem.offset0,0x4
	.type		.nv.reservedSmem.cap,@object
	.size		.nv.reservedSmem.cap,0x4
